// auto-generated by cutlass_sweep.gemm — config: {"arch": "sm_90", "cluster_m": 2, "cluster_n": 1, "dtype": "tf32", "stages": 4, "tile_k": 32, "tile_m": 256, "tile_n": 256}
#include "cutlass/cutlass.h"
#include "cutlass/gemm/collective/collective_builder.hpp"
#include "cutlass/gemm/device/gemm_universal_adapter.h"
#include "cutlass/gemm/kernel/gemm_universal.hpp"
#include "cutlass/epilogue/collective/collective_builder.hpp"

using ElemA = cutlass::tfloat32_t;
using ElemB = cutlass::tfloat32_t;
using ElemCD = cutlass::tfloat32_t;
using Acc  = float;
using TileShape    = cute::Shape<cute::_256, cute::_256, cute::_32>;
using ClusterShape = cute::Shape<cute::_2, cute::_1, cute::_1>;

using CollectiveEpilogue = typename cutlass::epilogue::collective::CollectiveBuilder<
    cutlass::arch::Sm90, cutlass::arch::OpClassTensorOp,
    TileShape, ClusterShape,
    cutlass::epilogue::collective::EpilogueTileAuto,
    Acc, Acc,
    ElemCD, cutlass::layout::RowMajor, 128 / cutlass::sizeof_bits<ElemCD>::value,
    ElemCD, cutlass::layout::RowMajor, 128 / cutlass::sizeof_bits<ElemCD>::value,
    cutlass::epilogue::collective::EpilogueScheduleAuto
  >::CollectiveOp;

using CollectiveMainloop = typename cutlass::gemm::collective::CollectiveBuilder<
    cutlass::arch::Sm90, cutlass::arch::OpClassTensorOp,
    ElemA, cutlass::layout::RowMajor, 128 / cutlass::sizeof_bits<ElemA>::value,
    ElemB, cutlass::layout::ColumnMajor, 128 / cutlass::sizeof_bits<ElemB>::value,
    Acc,
    TileShape, ClusterShape,
    cutlass::gemm::collective::StageCount<4>,
    cutlass::gemm::collective::KernelScheduleAuto
  >::CollectiveOp;

using GemmKernel = cutlass::gemm::kernel::GemmUniversal<
    cute::Shape<int,int,int,int>,
    CollectiveMainloop,
    CollectiveEpilogue
>;
using Gemm = cutlass::gemm::device::GemmUniversalAdapter<GemmKernel>;

// Force the device kernel symbol into the cubin without needing a host main.
auto* _anchor = &cutlass::device_kernel<GemmKernel>;


// ===== COMPILED SASS (sm_90a) =====

	.target	sm_90a

	.elftype	@"ET_EXEC"


//--------------------- .note.nv.tkinfo           --------------------------
	.section	.note.nv.tkinfo,"",@"SHT_NOTE"
	.sectionflags	@"SHF_NOTE_NV_TKINFO"
	.tkinfo
        /*0018*/ 	.word	0x00000002
        /*0030*/ 	.string	""
        /*0030*/ 	.string	"ptxas"
        /*0030*/ 	.string	"Cuda compilation tools, release 13.0, V13.0.88"
        /*0030*/ 	.string	"Build cuda_13.0.r13.0/compiler.36424714_0"
        /*0030*/ 	.string	"-arch sm_90a -m 64 "



//--------------------- .note.nv.cuinfo           --------------------------
	.section	.note.nv.cuinfo,"",@"SHT_NOTE"
	.sectionflags	@"SHF_NOTE_NV_CUINFO"
        /*0018*/ 	.short	0x0002
        /*001a*/ 	.short	0x005a
        /*001c*/ 	.short	0x0082
	.zero		2


//--------------------- .nv.info                  --------------------------
	.section	.nv.info,"",@"SHT_CUDA_INFO"
	.align	4


	//----- nvinfo : EIATTR_REGCOUNT
	.align		4
        /*0000*/ 	.byte	0x04, 0x2f
        /*0002*/ 	.short	(.L_15 - .L_14)
	.align		4
.L_14:
        /*0004*/ 	.word	index@(_ZN7cutlass13device_kernelINS_4gemm6kernel13GemmUniversalIN4cute5tupleIJiiiiEEENS1_10collective13CollectiveMmaINS1_34MainloopSm90TmaGmmaWarpSpecializedILi4ENS5_IJNS4_1CILi2EEENSA_ILi1EEESC_EEENS1_35KernelTmaWarpSpecializedCooperativeEEENS5_IJNSA_ILi256EEESG_NSA_ILi32EEEEEENS_10tfloat32_tENS5_IJlSC_lEEESJ_SK_NS4_8TiledMMAINS4_8MMA_AtomIJNS4_4SM904GMMA30MMA_64x256x8_F32TF32TF32_SS_TNILNSO_7ScaleInE1ELSQ_1EEEEEENS4_6LayoutISD_NS5_IJSC_NSA_ILi0EEESU_EEEEENS5_IJNS4_10UnderscoreESX_SX_EEEEENS4_13SM90_TMA_LOADENS4_14ComposedLayoutINS4_7SwizzleILi3ELi4ELi3EEENS4_18smem_ptr_flag_bitsILi32EEENST_INS5_IJNSA_ILi8EEESH_EEENS5_IJSH_SC_EEEEEEEvNS4_8identityENS4_23SM90_TMA_LOAD_MULTICASTES1A_vS1B_EENS_8epilogue10collective6detail29Sm90TmaWarpSpecializedAdapterINS1F_15DefaultEpilogueISJ_SK_SK_NS1E_6thread17LinearCombinationISJ_Li1EffLNS1J_9ScaleType4KindE0ELNS_15FloatRoundStyleE2ESJ_EENS1_15EpilogueDefaultEEEEEvvEEEEvNT_6ParamsE)
        /*0008*/ 	.word	0x000000a8


	//----- nvinfo : EIATTR_FRAME_SIZE
	.align		4
.L_15:
        /*000c*/ 	.byte	0x04, 0x11
        /*000e*/ 	.short	(.L_17 - .L_16)
	.align		4
.L_16:
        /*0010*/ 	.word	index@(_ZN7cutlass13device_kernelINS_4gemm6kernel13GemmUniversalIN4cute5tupleIJiiiiEEENS1_10collective13CollectiveMmaINS1_34MainloopSm90TmaGmmaWarpSpecializedILi4ENS5_IJNS4_1CILi2EEENSA_ILi1EEESC_EEENS1_35KernelTmaWarpSpecializedCooperativeEEENS5_IJNSA_ILi256EEESG_NSA_ILi32EEEEEENS_10tfloat32_tENS5_IJlSC_lEEESJ_SK_NS4_8TiledMMAINS4_8MMA_AtomIJNS4_4SM904GMMA30MMA_64x256x8_F32TF32TF32_SS_TNILNSO_7ScaleInE1ELSQ_1EEEEEENS4_6LayoutISD_NS5_IJSC_NSA_ILi0EEESU_EEEEENS5_IJNS4_10UnderscoreESX_SX_EEEEENS4_13SM90_TMA_LOADENS4_14ComposedLayoutINS4_7SwizzleILi3ELi4ELi3EEENS4_18smem_ptr_flag_bitsILi32EEENST_INS5_IJNSA_ILi8EEESH_EEENS5_IJSH_SC_EEEEEEEvNS4_8identityENS4_23SM90_TMA_LOAD_MULTICASTES1A_vS1B_EENS_8epilogue10collective6detail29Sm90TmaWarpSpecializedAdapterINS1F_15DefaultEpilogueISJ_SK_SK_NS1E_6thread17LinearCombinationISJ_Li1EffLNS1J_9ScaleType4KindE0ELNS_15FloatRoundStyleE2ESJ_EENS1_15EpilogueDefaultEEEEEvvEEEEvNT_6ParamsE)
        /*0014*/ 	.word	0x00000788


	//----- nvinfo : EIATTR_MIN_STACK_SIZE
	.align		4
.L_17:
        /*0018*/ 	.byte	0x04, 0x12
        /*001a*/ 	.short	(.L_19 - .L_18)
	.align		4
.L_18:
        /*001c*/ 	.word	index@(_ZN7cutlass13device_kernelINS_4gemm6kernel13GemmUniversalIN4cute5tupleIJiiiiEEENS1_10collective13CollectiveMmaINS1_34MainloopSm90TmaGmmaWarpSpecializedILi4ENS5_IJNS4_1CILi2EEENSA_ILi1EEESC_EEENS1_35KernelTmaWarpSpecializedCooperativeEEENS5_IJNSA_ILi256EEESG_NSA_ILi32EEEEEENS_10tfloat32_tENS5_IJlSC_lEEESJ_SK_NS4_8TiledMMAINS4_8MMA_AtomIJNS4_4SM904GMMA30MMA_64x256x8_F32TF32TF32_SS_TNILNSO_7ScaleInE1ELSQ_1EEEEEENS4_6LayoutISD_NS5_IJSC_NSA_ILi0EEESU_EEEEENS5_IJNS4_10UnderscoreESX_SX_EEEEENS4_13SM90_TMA_LOADENS4_14ComposedLayoutINS4_7SwizzleILi3ELi4ELi3EEENS4_18smem_ptr_flag_bitsILi32EEENST_INS5_IJNSA_ILi8EEESH_EEENS5_IJSH_SC_EEEEEEEvNS4_8identityENS4_23SM90_TMA_LOAD_MULTICASTES1A_vS1B_EENS_8epilogue10collective6detail29Sm90TmaWarpSpecializedAdapterINS1F_15DefaultEpilogueISJ_SK_SK_NS1E_6thread17LinearCombinationISJ_Li1EffLNS1J_9ScaleType4KindE0ELNS_15FloatRoundStyleE2ESJ_EENS1_15EpilogueDefaultEEEEEvvEEEEvNT_6ParamsE)
        /*0020*/ 	.word	0x00000788
.L_19:


//--------------------- .nv.compat                --------------------------
	.section	.nv.compat,"",@"SHT_CUDA_COMPAT_INFO"
	.align	4
        /*0000*/ 	.byte	0x02, 0x09, 0x01, 0x00, 0x02, 0x02, 0x04, 0x00, 0x02, 0x05, 0x05, 0x00, 0x03, 0x07, 0x01, 0x01
        /*0010*/ 	.byte	0x02, 0x03, 0x01, 0x00, 0x02, 0x06, 0x01, 0x00, 0x04, 0x0b, 0x08, 0x00, 0x00, 0x00, 0x00, 0x00
        /*0020*/ 	.byte	0x00, 0x00, 0x00, 0x00


//--------------------- .nv.info._ZN7cutlass13device_kernelINS_4gemm6kernel13GemmUniversalIN4cute5tupleIJiiiiEEENS1_10collective13CollectiveMmaINS1_34MainloopSm90TmaGmmaWarpSpecializedILi4ENS5_IJNS4_1CILi2EEENSA_ILi1EEESC_EEENS1_35KernelTmaWarpSpecializedCooperativeEEENS5_IJNSA_ILi256EEESG_NSA_ILi32EEEEEENS_10tfloat32_tENS5_IJlSC_lEEESJ_SK_NS4_8TiledMMAINS4_8MMA_AtomIJNS4_4SM904GMMA30MMA_64x256x8_F32TF32TF32_SS_TNILNSO_7ScaleInE1ELSQ_1EEEEEENS4_6LayoutISD_NS5_IJSC_NSA_ILi0EEESU_EEEEENS5_IJNS4_10UnderscoreESX_SX_EEEEENS4_13SM90_TMA_LOADENS4_14ComposedLayoutINS4_7SwizzleILi3ELi4ELi3EEENS4_18smem_ptr_flag_bitsILi32EEENST_INS5_IJNSA_ILi8EEESH_EEENS5_IJSH_SC_EEEEEEEvNS4_8identityENS4_23SM90_TMA_LOAD_MULTICASTES1A_vS1B_EENS_8epilogue10collective6detail29Sm90TmaWarpSpecializedAdapterINS1F_15DefaultEpilogueISJ_SK_SK_NS1E_6thread17LinearCombinationISJ_Li1EffLNS1J_9ScaleType4KindE0ELNS_15FloatRoundStyleE2ESJ_EENS1_15EpilogueDefaultEEEEEvvEEEEvNT_6ParamsE --------------------------
	.section	.nv.info._ZN7cutlass13device_kernelINS_4gemm6kernel13GemmUniversalIN4cute5tupleIJiiiiEEENS1_10collective13CollectiveMmaINS1_34MainloopSm90TmaGmmaWarpSpecializedILi4ENS5_IJNS4_1CILi2EEENSA_ILi1EEESC_EEENS1_35KernelTmaWarpSpecializedCooperativeEEENS5_IJNSA_ILi256EEESG_NSA_ILi32EEEEEENS_10tfloat32_tENS5_IJlSC_lEEESJ_SK_NS4_8TiledMMAINS4_8MMA_AtomIJNS4_4SM904GMMA30MMA_64x256x8_F32TF32TF32_SS_TNILNSO_7ScaleInE1ELSQ_1EEEEEENS4_6LayoutISD_NS5_IJSC_NSA_ILi0EEESU_EEEEENS5_IJNS4_10UnderscoreESX_SX_EEEEENS4_13SM90_TMA_LOADENS4_14ComposedLayoutINS4_7SwizzleILi3ELi4ELi3EEENS4_18smem_ptr_flag_bitsILi32EEENST_INS5_IJNSA_ILi8EEESH_EEENS5_IJSH_SC_EEEEEEEvNS4_8identityENS4_23SM90_TMA_LOAD_MULTICASTES1A_vS1B_EENS_8epilogue10collective6detail29Sm90TmaWarpSpecializedAdapterINS1F_15DefaultEpilogueISJ_SK_SK_NS1E_6thread17LinearCombinationISJ_Li1EffLNS1J_9ScaleType4KindE0ELNS_15FloatRoundStyleE2ESJ_EENS1_15EpilogueDefaultEEEEEvvEEEEvNT_6ParamsE,"",@"SHT_CUDA_INFO"
	.sectionflags	@""
	.align	4


	//----- nvinfo : EIATTR_CUDA_API_VERSION
	.align		4
        /*0000*/ 	.byte	0x04, 0x37
        /*0002*/ 	.short	(.L_21 - .L_20)
.L_20:
        /*0004*/ 	.word	0x00000082


	//----- nvinfo : EIATTR_KPARAM_INFO
	.align		4
.L_21:
        /*0008*/ 	.byte	0x04, 0x17
        /*000a*/ 	.short	(.L_23 - .L_22)
.L_22:
        /*000c*/ 	.word	0x00000000
        /*0010*/ 	.short	0x0000
        /*0012*/ 	.short	0x0070
        /*0014*/ 	.byte	0x00, 0xf0, 0x01, 0x10


	//----- nvinfo : EIATTR_SPARSE_MMA_MASK
	.align		4
.L_23:
        /*0018*/ 	.byte	0x03, 0x50
        /*001a*/ 	.short	0x0000


	//----- nvinfo : EIATTR_MAXREG_COUNT
	.align		4
        /*001c*/ 	.byte	0x03, 0x1b
        /*001e*/ 	.short	0x00a8


	//----- nvinfo : EIATTR_NUM_BARRIERS
	.align		4
        /*0020*/ 	.byte	0x02, 0x4c
        /*0022*/ 	.byte	0x01
	.zero		1


	//----- nvinfo : EIATTR_EXTERNS
	.align		4
        /*0024*/ 	.byte	0x04, 0x0f
        /*0026*/ 	.short	(.L_25 - .L_24)


	//   ....[0]....
	.align		4
.L_24:
        /*0028*/ 	.word	index@(__assertfail)


	//----- nvinfo : EIATTR_ANNOTATIONS
	.align		4
.L_25:
        /*002c*/ 	.byte	0x04, 0x55
        /*002e*/ 	.short	(.L_27 - .L_26)


	//   ....[0]....
.L_26:
        /*0030*/ 	.word	0x00000001
        /*0034*/ 	.byte	0x00, 0x0a, 0x00, 0x00, 0x01, 0x00, 0x00, 0x00, 0x10, 0x0a, 0x00, 0x00, 0x01, 0x00, 0x00, 0x00
        /* <DEDUP_REMOVED lines=716> */
        /*2d04*/ 	.byte	0xd0, 0xa7, 0x01, 0x00, 0x01, 0x00, 0x00, 0x00, 0xf0, 0xa7, 0x01, 0x00


	//----- nvinfo : EIATTR_MERCURY_ISA_VERSION
	.align		4
.L_27:
        /*2d10*/ 	.byte	0x03, 0x5f
        /*2d12*/ 	.short	0x0101


	//----- nvinfo : EIATTR_INT_WARP_WIDE_INSTR_OFFSETS
	.align		4
        /*2d14*/ 	.byte	0x04, 0x31
        /*2d16*/ 	.short	(.L_29 - .L_28)


	//   ....[0]....
.L_28:
        /*2d18*/ 	.word	0x00000580


	//   ....[1]....
        /*2d1c*/ 	.word	0x00000590


	//   ....[2]....
        /*2d20*/ 	.word	0x00000700


	//   ....[3]....
        /*2d24*/ 	.word	0x00008fd0


	//----- nvinfo : EIATTR_COOP_GROUP_MASK_REGIDS
	.align		4
.L_29:
        /*2d28*/ 	.byte	0x04, 0x29
        /*2d2a*/ 	.short	(.L_31 - .L_30)


	//   ....[0]....
.L_30:
        /*2d2c*/ 	.word	0xffffffff


	//   ....[1]....
        /*2d30*/ 	.word	0xffffffff


	//   ....[2]....
        /*2d34*/ 	.word	0xffffffff


	//   ....[3]....
        /*2d38*/ 	.word	0xffffffff


	//   ....[4]....
        /*2d3c*/ 	.word	0xffffffff


	//   ....[5]....
        /*2d40*/ 	.word	0xffffffff


	//----- nvinfo : EIATTR_COOP_GROUP_INSTR_OFFSETS
	.align		4
.L_31:
        /*2d44*/ 	.byte	0x04, 0x28
        /*2d46*/ 	.short	(.L_33 - .L_32)


	//   ....[0]....
.L_32:
        /*2d48*/ 	.word	0x00000070


	//   ....[1]....
        /*2d4c*/ 	.word	0x00000080


	//   ....[2]....
        /*2d50*/ 	.word	0x000001a0


	//   ....[3]....
        /*2d54*/ 	.word	0x000003d0


	//   ....[4]....
        /*2d58*/ 	.word	0x00000840


	//   ....[5]....
        /*2d5c*/ 	.word	0x00001410


	//----- nvinfo : EIATTR_REG_RECONFIG
	.align		4
.L_33:
        /*2d60*/ 	.byte	0x01, 0x54
	.zero		2


	//----- nvinfo : EIATTR_SYSCALL_OFFSETS
	.align		4
        /*2d64*/ 	.byte	0x04, 0x46
        /*2d66*/ 	.short	(.L_35 - .L_34)


	//   ....[0]....
.L_34:
        /*2d68*/ 	.word	0x000015c0


	//----- nvinfo : EIATTR_MBARRIER_INSTR_OFFSETS
	.align		4
.L_35:
        /*2d6c*/ 	.byte	0x04, 0x39
        /*2d6e*/ 	.short	(.L_37 - .L_36)


	//   ....[0]....
.L_36:
        /*2d70*/ 	.word	0x00000320
        /*2d74*/ 	.word	0x000000ff
        /*2d78*/ 	.word	0x00000000
        /*2d7c*/ 	.short	0x0100
        /*2d7e*/ 	.byte	0x08
	.zero		1


	//   ....[1]....
        /*2d80*/ 	.word	0x00000330
        /*2d84*/ 	.word	0x000000ff
        /*2d88*/ 	.word	0x00000020
        /*2d8c*/ 	.short	0x0100
        /*2d8e*/ 	.byte	0x08
	.zero		1


	//   ....[2]....
        /*2d90*/ 	.word	0x00000340
        /*2d94*/ 	.word	0x000000ff
        /*2d98*/ 	.word	0x00000008
        /*2d9c*/ 	.short	0x0100
        /*2d9e*/ 	.byte	0x08
	.zero		1


	//   ....[3]....
        /*2da0*/ 	.word	0x00000350
        /*2da4*/ 	.word	0x000000ff
        /*2da8*/ 	.word	0x00000028
        /*2dac*/ 	.short	0x0100
        /*2dae*/ 	.byte	0x08
	.zero		1


	//   ....[4]....
        /*2db0*/ 	.word	0x00000360
        /*2db4*/ 	.word	0x000000ff
        /*2db8*/ 	.word	0x00000010
        /*2dbc*/ 	.short	0x0100
        /*2dbe*/ 	.byte	0x08
	.zero		1


	//   ....[5]....
        /*2dc0*/ 	.word	0x00000370
        /*2dc4*/ 	.word	0x000000ff
        /*2dc8*/ 	.word	0x00000030
        /*2dcc*/ 	.short	0x0100
        /*2dce*/ 	.byte	0x08
	.zero		1


	//   ....[6]....
        /*2dd0*/ 	.word	0x00000380
        /*2dd4*/ 	.word	0x000000ff
        /*2dd8*/ 	.word	0x00000018
        /*2ddc*/ 	.short	0x0100
        /*2dde*/ 	.byte	0x08
	.zero		1


	//   ....[7]....
        /*2de0*/ 	.word	0x00000390
        /*2de4*/ 	.word	0x000000ff
        /*2de8*/ 	.word	0x00000038
        /*2dec*/ 	.short	0x0100
        /*2dee*/ 	.byte	0x08
	.zero		1


	//   ....[8]....
        /*2df0*/ 	.word	0x00000770
        /*2df4*/ 	.word	0x000000ff
        /*2df8*/ 	.word	0x00000050
        /*2dfc*/ 	.short	0x0100
        /*2dfe*/ 	.byte	0x06
	.zero		1


	//   ....[9]....
        /*2e00*/ 	.word	0x000007a0
        /*2e04*/ 	.word	0x000000ff
        /*2e08*/ 	.word	0x00000058
        /*2e0c*/ 	.short	0x0100
        /*2e0e*/ 	.byte	0x06
	.zero		1


	//   ....[10]....
        /*2e10*/ 	.word	0x000016a0
        /*2e14*/ 	.word	0x00000004
        /*2e18*/ 	.word	0x00000000
        /*2e1c*/ 	.short	0x010a
        /*2e1e*/ 	.byte	0x3f
	.zero		1


	//   ....[11]....
        /*2e20*/ 	.word	0x000016e0
        /*2e24*/ 	.word	0x00000004
        /*2e28*/ 	.word	0x00000000
        /*2e2c*/ 	.short	0x010a
        /*2e2e*/ 	.byte	0x3f
	.zero		1


	//   ....[12]....
        /*2e30*/ 	.word	0x00004d30
        /*2e34*/ 	.word	0x00000004
        /*2e38*/ 	.word	0x00000000
        /*2e3c*/ 	.short	0x010a
        /*2e3e*/ 	.byte	0x3f
	.zero		1


	//   ....[13]....
        /*2e40*/ 	.word	0x00004d70
        /*2e44*/ 	.word	0x00000004
        /*2e48*/ 	.word	0x00000000
        /*2e4c*/ 	.short	0x010a
        /*2e4e*/ 	.byte	0x3f
	.zero		1


	//   ....[14]....
        /*2e50*/ 	.word	0x00008e60
        /*2e54*/ 	.word	0x00000004
        /*2e58*/ 	.word	0x00000000
        /*2e5c*/ 	.short	0x0101
        /*2e5e*/ 	.byte	0x3f
	.zero		1


	//   ....[15]....
        /*2e60*/ 	.word	0x00009060
        /*2e64*/ 	.word	0x00000000
        /*2e68*/ 	.word	0x00000000
        /*2e6c*/ 	.short	0x0101
        /*2e6e*/ 	.byte	0x3f
	.zero		1


	//   ....[16]....
        /*2e70*/ 	.word	0x0001a350
        /*2e74*/ 	.word	0x0000000f
        /*2e78*/ 	.word	0x00000020
        /*2e7c*/ 	.short	0x010a
        /*2e7e*/ 	.byte	0x3f
	.zero		1


	//   ....[17]....
        /*2e80*/ 	.word	0x0001a760
        /*2e84*/ 	.word	0x00000002
        /*2e88*/ 	.word	0x00000058
        /*2e8c*/ 	.short	0x0101
        /*2e8e*/ 	.byte	0x3f
	.zero		1


	//   ....[18]....
        /*2e90*/ 	.word	0x0001aef0
        /*2e94*/ 	.word	0x00000005
        /*2e98*/ 	.word	0x00000000
        /*2e9c*/ 	.short	0x010a
        /*2e9e*/ 	.byte	0x3f
	.zero		1


	//   ....[19]....
        /*2ea0*/ 	.word	0x0001af80
        /*2ea4*/ 	.word	0x00000005
        /*2ea8*/ 	.word	0x00000000
        /*2eac*/ 	.short	0x010a
        /*2eae*/ 	.byte	0x3f
	.zero		1


	//   ....[20]....
        /*2eb0*/ 	.word	0x0001b010
        /*2eb4*/ 	.word	0x00000005
        /*2eb8*/ 	.word	0x00000000
        /*2ebc*/ 	.short	0x010a
        /*2ebe*/ 	.byte	0x3f
	.zero		1


	//   ....[21]....
        /*2ec0*/ 	.word	0x0001b0a0
        /*2ec4*/ 	.word	0x00000003
        /*2ec8*/ 	.word	0x00000000
        /*2ecc*/ 	.short	0x010a
        /*2ece*/ 	.byte	0x3f
	.zero		1


	//   ....[22]....
        /*2ed0*/ 	.word	0x0001b100
        /*2ed4*/ 	.word	0x00000004
        /*2ed8*/ 	.word	0x00000000
        /*2edc*/ 	.short	0x010a
        /*2ede*/ 	.byte	0x3f
	.zero		1


	//   ....[23]....
        /*2ee0*/ 	.word	0x0001b150
        /*2ee4*/ 	.word	0x00000004
        /*2ee8*/ 	.word	0x00000000
        /*2eec*/ 	.short	0x010a
        /*2eee*/ 	.byte	0x3f
	.zero		1


	//   ....[24]....
        /*2ef0*/ 	.word	0x0001b220
        /*2ef4*/ 	.word	0x0000000f
        /*2ef8*/ 	.word	0x00000020
        /*2efc*/ 	.short	0x010a
        /*2efe*/ 	.byte	0x3f
	.zero		1


	//   ....[25]....
        /*2f00*/ 	.word	0x0001b2f0
        /*2f04*/ 	.word	0x00000005
        /*2f08*/ 	.word	0x00000000
        /*2f0c*/ 	.short	0x010a
        /*2f0e*/ 	.byte	0x3f
	.zero		1


	//   ....[26]....
        /*2f10*/ 	.word	0x0001b340
        /*2f14*/ 	.word	0x00000005
        /*2f18*/ 	.word	0x00000000
        /*2f1c*/ 	.short	0x010a
        /*2f1e*/ 	.byte	0x3f
	.zero		1


	//   ....[27]....
        /*2f20*/ 	.word	0x0001b390
        /*2f24*/ 	.word	0x00000005
        /*2f28*/ 	.word	0x00000000
        /*2f2c*/ 	.short	0x010a
        /*2f2e*/ 	.byte	0x3f
	.zero		1


	//----- nvinfo : EIATTR_NUM_MBARRIERS
	.align		4
.L_37:
        /*2f30*/ 	.byte	0x03, 0x38
        /*2f32*/ 	.short	0x000a


	//----- nvinfo : EIATTR_EXIT_INSTR_OFFSETS
	.align		4
        /*2f34*/ 	.byte	0x04, 0x1c
        /*2f36*/ 	.short	(.L_39 - .L_38)


	//   ....[0]....
.L_38:
        /*2f38*/ 	.word	0x00000aa0


	//   ....[1]....
        /*2f3c*/ 	.word	0x00001330


	//   ....[2]....
        /*2f40*/ 	.word	0x000199c0


	//   ....[3]....
        /*2f44*/ 	.word	0x00019fe0


	//   ....[4]....
        /*2f48*/ 	.word	0x0001b0f0


	//----- nvinfo : EIATTR_MAX_THREADS
	.align		4
.L_39:
        /*2f4c*/ 	.byte	0x04, 0x05
        /*2f4e*/ 	.short	(.L_41 - .L_40)
.L_40:
        /*2f50*/ 	.word	0x00000180
        /*2f54*/ 	.word	0x00000001
        /*2f58*/ 	.word	0x00000001


	//----- nvinfo : EIATTR_CRS_STACK_SIZE
	.align		4
.L_41:
        /*2f5c*/ 	.byte	0x04, 0x1e
        /*2f5e*/ 	.short	(.L_43 - .L_42)
.L_42:
        /*2f60*/ 	.word	0x00000000


	//----- nvinfo : EIATTR_CBANK_PARAM_SIZE
	.align		4
.L_43:
        /*2f64*/ 	.byte	0x03, 0x19
        /*2f66*/ 	.short	0x0470


	//----- nvinfo : EIATTR_PARAM_CBANK
	.align		4
        /*2f68*/ 	.byte	0x04, 0x0a
        /*2f6a*/ 	.short	(.L_45 - .L_44)
	.align		4
.L_44:
        /*2f6c*/ 	.word	index@(.nv.constant0._ZN7cutlass13device_kernelINS_4gemm6kernel13GemmUniversalIN4cute5tupleIJiiiiEEENS1_10collective13CollectiveMmaINS1_34MainloopSm90TmaGmmaWarpSpecializedILi4ENS5_IJNS4_1CILi2EEENSA_ILi1EEESC_EEENS1_35KernelTmaWarpSpecializedCooperativeEEENS5_IJNSA_ILi256EEESG_NSA_ILi32EEEEEENS_10tfloat32_tENS5_IJlSC_lEEESJ_SK_NS4_8TiledMMAINS4_8MMA_AtomIJNS4_4SM904GMMA30MMA_64x256x8_F32TF32TF32_SS_TNILNSO_7ScaleInE1ELSQ_1EEEEEENS4_6LayoutISD_NS5_IJSC_NSA_ILi0EEESU_EEEEENS5_IJNS4_10UnderscoreESX_SX_EEEEENS4_13SM90_TMA_LOADENS4_14ComposedLayoutINS4_7SwizzleILi3ELi4ELi3EEENS4_18smem_ptr_flag_bitsILi32EEENST_INS5_IJNSA_ILi8EEESH_EEENS5_IJSH_SC_EEEEEEEvNS4_8identityENS4_23SM90_TMA_LOAD_MULTICASTES1A_vS1B_EENS_8epilogue10collective6detail29Sm90TmaWarpSpecializedAdapterINS1F_15DefaultEpilogueISJ_SK_SK_NS1E_6thread17LinearCombinationISJ_Li1EffLNS1J_9ScaleType4KindE0ELNS_15FloatRoundStyleE2ESJ_EENS1_15EpilogueDefaultEEEEEvvEEEEvNT_6ParamsE)
        /*2f70*/ 	.short	0x0210
        /*2f72*/ 	.short	0x0470


	//----- nvinfo : EIATTR_SW_WAR
	.align		4
.L_45:
        /*2f74*/ 	.byte	0x04, 0x36
        /*2f76*/ 	.short	(.L_47 - .L_46)
.L_46:
        /*2f78*/ 	.word	0x00000008
.L_47:


//--------------------- .nv.callgraph             --------------------------
	.section	.nv.callgraph,"",@"SHT_CUDA_CALLGRAPH"
	.align	4
	.sectionentsize	8
	.align		4
        /*0000*/ 	.word	0x00000000
	.align		4
        /*0004*/ 	.word	0xffffffff
	.align		4
        /*0008*/ 	.word	index@(_ZN7cutlass13device_kernelINS_4gemm6kernel13GemmUniversalIN4cute5tupleIJiiiiEEENS1_10collective13CollectiveMmaINS1_34MainloopSm90TmaGmmaWarpSpecializedILi4ENS5_IJNS4_1CILi2EEENSA_ILi1EEESC_EEENS1_35KernelTmaWarpSpecializedCooperativeEEENS5_IJNSA_ILi256EEESG_NSA_ILi32EEEEEENS_10tfloat32_tENS5_IJlSC_lEEESJ_SK_NS4_8TiledMMAINS4_8MMA_AtomIJNS4_4SM904GMMA30MMA_64x256x8_F32TF32TF32_SS_TNILNSO_7ScaleInE1ELSQ_1EEEEEENS4_6LayoutISD_NS5_IJSC_NSA_ILi0EEESU_EEEEENS5_IJNS4_10UnderscoreESX_SX_EEEEENS4_13SM90_TMA_LOADENS4_14ComposedLayoutINS4_7SwizzleILi3ELi4ELi3EEENS4_18smem_ptr_flag_bitsILi32EEENST_INS5_IJNSA_ILi8EEESH_EEENS5_IJSH_SC_EEEEEEEvNS4_8identityENS4_23SM90_TMA_LOAD_MULTICASTES1A_vS1B_EENS_8epilogue10collective6detail29Sm90TmaWarpSpecializedAdapterINS1F_15DefaultEpilogueISJ_SK_SK_NS1E_6thread17LinearCombinationISJ_Li1EffLNS1J_9ScaleType4KindE0ELNS_15FloatRoundStyleE2ESJ_EENS1_15EpilogueDefaultEEEEEvvEEEEvNT_6ParamsE)
	.align		4
        /*000c*/ 	.word	index@(__assertfail)
	.align		4
        /*0010*/ 	.word	0x00000000
	.align		4
        /*0014*/ 	.word	0xfffffffe
	.align		4
        /*0018*/ 	.word	0x00000000
	.align		4
        /*001c*/ 	.word	0xfffffffd
	.align		4
        /*0020*/ 	.word	0x00000000
	.align		4
        /*0024*/ 	.word	0xfffffffc


//--------------------- .nv.constant4             --------------------------
	.section	.nv.constant4,"a",@progbits
	.align	8
	.align		8
.nv.constant4:
        /*0000*/ 	.dword	__assertfail
	.align		8
        /*0008*/ 	.dword	__unnamed_1
	.align		8
        /*0010*/ 	.dword	_ZN39_INTERNAL_ff07ea87_4_k_cu_38a594c8_68814cuda3std3__45__cpo5beginE
	.align		8
        /*0018*/ 	.dword	_ZN39_INTERNAL_ff07ea87_4_k_cu_38a594c8_68814cuda3std3__45__cpo3endE
	.align		8
        /*0020*/ 	.dword	_ZN39_INTERNAL_ff07ea87_4_k_cu_38a594c8_68814cuda3std3__45__cpo6cbeginE
	.align		8
        /*0028*/ 	.dword	_ZN39_INTERNAL_ff07ea87_4_k_cu_38a594c8_68814cuda3std3__45__cpo4cendE
	.align		8
        /*0030*/ 	.dword	_ZN39_INTERNAL_ff07ea87_4_k_cu_38a594c8_68814cuda3std3__441_GLOBAL__N__ff07ea87_4_k_cu_38a594c8_68816ignoreE
	.align		8
        /*0038*/ 	.dword	_ZN39_INTERNAL_ff07ea87_4_k_cu_38a594c8_68814cuda3std3__419piecewise_constructE
	.align		8
        /*0040*/ 	.dword	_ZN39_INTERNAL_ff07ea87_4_k_cu_38a594c8_68814cuda3std3__48in_placeE
	.align		8
        /*0048*/ 	.dword	_ZN39_INTERNAL_ff07ea87_4_k_cu_38a594c8_68814cuda3std6ranges3__45__cpo4swapE
	.align		8
        /*0050*/ 	.dword	_ZN39_INTERNAL_ff07ea87_4_k_cu_38a594c8_68814cuda3std6ranges3__45__cpo9iter_moveE
	.align		8
        /*0058*/ 	.dword	_ZN39_INTERNAL_ff07ea87_4_k_cu_38a594c8_68814cute7productE
	.align		8
        /*0060*/ 	.dword	_ZN39_INTERNAL_ff07ea87_4_k_cu_38a594c8_68814cute1_E
	.align		8
        /*0068*/ 	.dword	$str$22
	.align		8
        /*0070*/ 	.dword	$str$23


//--------------------- .text._ZN7cutlass13device_kernelINS_4gemm6kernel13GemmUniversalIN4cute5tupleIJiiiiEEENS1_10collective13CollectiveMmaINS1_34MainloopSm90TmaGmmaWarpSpecializedILi4ENS5_IJNS4_1CILi2EEENSA_ILi1EEESC_EEENS1_35KernelTmaWarpSpecializedCooperativeEEENS5_IJNSA_ILi256EEESG_NSA_ILi32EEEEEENS_10tfloat32_tENS5_IJlSC_lEEESJ_SK_NS4_8TiledMMAINS4_8MMA_AtomIJNS4_4SM904GMMA30MMA_64x256x8_F32TF32TF32_SS_TNILNSO_7ScaleInE1ELSQ_1EEEEEENS4_6LayoutISD_NS5_IJSC_NSA_ILi0EEESU_EEEEENS5_IJNS4_10UnderscoreESX_SX_EEEEENS4_13SM90_TMA_LOADENS4_14ComposedLayoutINS4_7SwizzleILi3ELi4ELi3EEENS4_18smem_ptr_flag_bitsILi32EEENST_INS5_IJNSA_ILi8EEESH_EEENS5_IJSH_SC_EEEEEEEvNS4_8identityENS4_23SM90_TMA_LOAD_MULTICASTES1A_vS1B_EENS_8epilogue10collective6detail29Sm90TmaWarpSpecializedAdapterINS1F_15DefaultEpilogueISJ_SK_SK_NS1E_6thread17LinearCombinationISJ_Li1EffLNS1J_9ScaleType4KindE0ELNS_15FloatRoundStyleE2ESJ_EENS1_15EpilogueDefaultEEEEEvvEEEEvNT_6ParamsE --------------------------
	.section	.text._ZN7cutlass13device_kernelINS_4gemm6kernel13GemmUniversalIN4cute5tupleIJiiiiEEENS1_10collective13CollectiveMmaINS1_34MainloopSm90TmaGmmaWarpSpecializedILi4ENS5_IJNS4_1CILi2EEENSA_ILi1EEESC_EEENS1_35KernelTmaWarpSpecializedCooperativeEEENS5_IJNSA_ILi256EEESG_NSA_ILi32EEEEEENS_10tfloat32_tENS5_IJlSC_lEEESJ_SK_NS4_8TiledMMAINS4_8MMA_AtomIJNS4_4SM904GMMA30MMA_64x256x8_F32TF32TF32_SS_TNILNSO_7ScaleInE1ELSQ_1EEEEEENS4_6LayoutISD_NS5_IJSC_NSA_ILi0EEESU_EEEEENS5_IJNS4_10UnderscoreESX_SX_EEEEENS4_13SM90_TMA_LOADENS4_14ComposedLayoutINS4_7SwizzleILi3ELi4ELi3EEENS4_18smem_ptr_flag_bitsILi32EEENST_INS5_IJNSA_ILi8EEESH_EEENS5_IJSH_SC_EEEEEEEvNS4_8identityENS4_23SM90_TMA_LOAD_MULTICASTES1A_vS1B_EENS_8epilogue10collective6detail29Sm90TmaWarpSpecializedAdapterINS1F_15DefaultEpilogueISJ_SK_SK_NS1E_6thread17LinearCombinationISJ_Li1EffLNS1J_9ScaleType4KindE0ELNS_15FloatRoundStyleE2ESJ_EENS1_15EpilogueDefaultEEEEEvvEEEEvNT_6ParamsE,"ax",@progbits
	.align	128
.text._ZN7cutlass13device_kernelINS_4gemm6kernel13GemmUniversalIN4cute5tupleIJiiiiEEENS1_10collective13CollectiveMmaINS1_34MainloopSm90TmaGmmaWarpSpecializedILi4ENS5_IJNS4_1CILi2EEENSA_ILi1EEESC_EEENS1_35KernelTmaWarpSpecializedCooperativeEEENS5_IJNSA_ILi256EEESG_NSA_ILi32EEEEEENS_10tfloat32_tENS5_IJlSC_lEEESJ_SK_NS4_8TiledMMAINS4_8MMA_AtomIJNS4_4SM904GMMA30MMA_64x256x8_F32TF32TF32_SS_TNILNSO_7ScaleInE1ELSQ_1EEEEEENS4_6LayoutISD_NS5_IJSC_NSA_ILi0EEESU_EEEEENS5_IJNS4_10UnderscoreESX_SX_EEEEENS4_13SM90_TMA_LOADENS4_14ComposedLayoutINS4_7SwizzleILi3ELi4ELi3EEENS4_18smem_ptr_flag_bitsILi32EEENST_INS5_IJNSA_ILi8EEESH_EEENS5_IJSH_SC_EEEEEEEvNS4_8identityENS4_23SM90_TMA_LOAD_MULTICASTES1A_vS1B_EENS_8epilogue10collective6detail29Sm90TmaWarpSpecializedAdapterINS1F_15DefaultEpilogueISJ_SK_SK_NS1E_6thread17LinearCombinationISJ_Li1EffLNS1J_9ScaleType4KindE0ELNS_15FloatRoundStyleE2ESJ_EENS1_15EpilogueDefaultEEEEEvvEEEEvNT_6ParamsE:
        .type           _ZN7cutlass13device_kernelINS_4gemm6kernel13GemmUniversalIN4cute5tupleIJiiiiEEENS1_10collective13CollectiveMmaINS1_34MainloopSm90TmaGmmaWarpSpecializedILi4ENS5_IJNS4_1CILi2EEENSA_ILi1EEESC_EEENS1_35KernelTmaWarpSpecializedCooperativeEEENS5_IJNSA_ILi256EEESG_NSA_ILi32EEEEEENS_10tfloat32_tENS5_IJlSC_lEEESJ_SK_NS4_8TiledMMAINS4_8MMA_AtomIJNS4_4SM904GMMA30MMA_64x256x8_F32TF32TF32_SS_TNILNSO_7ScaleInE1ELSQ_1EEEEEENS4_6LayoutISD_NS5_IJSC_NSA_ILi0EEESU_EEEEENS5_IJNS4_10UnderscoreESX_SX_EEEEENS4_13SM90_TMA_LOADENS4_14ComposedLayoutINS4_7SwizzleILi3ELi4ELi3EEENS4_18smem_ptr_flag_bitsILi32EEENST_INS5_IJNSA_ILi8EEESH_EEENS5_IJSH_SC_EEEEEEEvNS4_8identityENS4_23SM90_TMA_LOAD_MULTICASTES1A_vS1B_EENS_8epilogue10collective6detail29Sm90TmaWarpSpecializedAdapterINS1F_15DefaultEpilogueISJ_SK_SK_NS1E_6thread17LinearCombinationISJ_Li1EffLNS1J_9ScaleType4KindE0ELNS_15FloatRoundStyleE2ESJ_EENS1_15EpilogueDefaultEEEEEvvEEEEvNT_6ParamsE,@function
        .size           _ZN7cutlass13device_kernelINS_4gemm6kernel13GemmUniversalIN4cute5tupleIJiiiiEEENS1_10collective13CollectiveMmaINS1_34MainloopSm90TmaGmmaWarpSpecializedILi4ENS5_IJNS4_1CILi2EEENSA_ILi1EEESC_EEENS1_35KernelTmaWarpSpecializedCooperativeEEENS5_IJNSA_ILi256EEESG_NSA_ILi32EEEEEENS_10tfloat32_tENS5_IJlSC_lEEESJ_SK_NS4_8TiledMMAINS4_8MMA_AtomIJNS4_4SM904GMMA30MMA_64x256x8_F32TF32TF32_SS_TNILNSO_7ScaleInE1ELSQ_1EEEEEENS4_6LayoutISD_NS5_IJSC_NSA_ILi0EEESU_EEEEENS5_IJNS4_10UnderscoreESX_SX_EEEEENS4_13SM90_TMA_LOADENS4_14ComposedLayoutINS4_7SwizzleILi3ELi4ELi3EEENS4_18smem_ptr_flag_bitsILi32EEENST_INS5_IJNSA_ILi8EEESH_EEENS5_IJSH_SC_EEEEEEEvNS4_8identityENS4_23SM90_TMA_LOAD_MULTICASTES1A_vS1B_EENS_8epilogue10collective6detail29Sm90TmaWarpSpecializedAdapterINS1F_15DefaultEpilogueISJ_SK_SK_NS1E_6thread17LinearCombinationISJ_Li1EffLNS1J_9ScaleType4KindE0ELNS_15FloatRoundStyleE2ESJ_EENS1_15EpilogueDefaultEEEEEvvEEEEvNT_6ParamsE,(.L_x_579 - _ZN7cutlass13device_kernelINS_4gemm6kernel13GemmUniversalIN4cute5tupleIJiiiiEEENS1_10collective13CollectiveMmaINS1_34MainloopSm90TmaGmmaWarpSpecializedILi4ENS5_IJNS4_1CILi2EEENSA_ILi1EEESC_EEENS1_35KernelTmaWarpSpecializedCooperativeEEENS5_IJNSA_ILi256EEESG_NSA_ILi32EEEEEENS_10tfloat32_tENS5_IJlSC_lEEESJ_SK_NS4_8TiledMMAINS4_8MMA_AtomIJNS4_4SM904GMMA30MMA_64x256x8_F32TF32TF32_SS_TNILNSO_7ScaleInE1ELSQ_1EEEEEENS4_6LayoutISD_NS5_IJSC_NSA_ILi0EEESU_EEEEENS5_IJNS4_10UnderscoreESX_SX_EEEEENS4_13SM90_TMA_LOADENS4_14ComposedLayoutINS4_7SwizzleILi3ELi4ELi3EEENS4_18smem_ptr_flag_bitsILi32EEENST_INS5_IJNSA_ILi8EEESH_EEENS5_IJSH_SC_EEEEEEEvNS4_8identityENS4_23SM90_TMA_LOAD_MULTICASTES1A_vS1B_EENS_8epilogue10collective6detail29Sm90TmaWarpSpecializedAdapterINS1F_15DefaultEpilogueISJ_SK_SK_NS1E_6thread17LinearCombinationISJ_Li1EffLNS1J_9ScaleType4KindE0ELNS_15FloatRoundStyleE2ESJ_EENS1_15EpilogueDefaultEEEEEvvEEEEvNT_6ParamsE)
        .other          _ZN7cutlass13device_kernelINS_4gemm6kernel13GemmUniversalIN4cute5tupleIJiiiiEEENS1_10collective13CollectiveMmaINS1_34MainloopSm90TmaGmmaWarpSpecializedILi4ENS5_IJNS4_1CILi2EEENSA_ILi1EEESC_EEENS1_35KernelTmaWarpSpecializedCooperativeEEENS5_IJNSA_ILi256EEESG_NSA_ILi32EEEEEENS_10tfloat32_tENS5_IJlSC_lEEESJ_SK_NS4_8TiledMMAINS4_8MMA_AtomIJNS4_4SM904GMMA30MMA_64x256x8_F32TF32TF32_SS_TNILNSO_7ScaleInE1ELSQ_1EEEEEENS4_6LayoutISD_NS5_IJSC_NSA_ILi0EEESU_EEEEENS5_IJNS4_10UnderscoreESX_SX_EEEEENS4_13SM90_TMA_LOADENS4_14ComposedLayoutINS4_7SwizzleILi3ELi4ELi3EEENS4_18smem_ptr_flag_bitsILi32EEENST_INS5_IJNSA_ILi8EEESH_EEENS5_IJSH_SC_EEEEEEEvNS4_8identityENS4_23SM90_TMA_LOAD_MULTICASTES1A_vS1B_EENS_8epilogue10collective6detail29Sm90TmaWarpSpecializedAdapterINS1F_15DefaultEpilogueISJ_SK_SK_NS1E_6thread17LinearCombinationISJ_Li1EffLNS1J_9ScaleType4KindE0ELNS_15FloatRoundStyleE2ESJ_EENS1_15EpilogueDefaultEEEEEvvEEEEvNT_6ParamsE,@"STO_CUDA_ENTRY STV_DEFAULT"
_ZN7cutlass13device_kernelINS_4gemm6kernel13GemmUniversalIN4cute5tupleIJiiiiEEENS1_10collective13CollectiveMmaINS1_34MainloopSm90TmaGmmaWarpSpecializedILi4ENS5_IJNS4_1CILi2EEENSA_ILi1EEESC_EEENS1_35KernelTmaWarpSpecializedCooperativeEEENS5_IJNSA_ILi256EEESG_NSA_ILi32EEEEEENS_10tfloat32_tENS5_IJlSC_lEEESJ_SK_NS4_8TiledMMAINS4_8MMA_AtomIJNS4_4SM904GMMA30MMA_64x256x8_F32TF32TF32_SS_TNILNSO_7ScaleInE1ELSQ_1EEEEEENS4_6LayoutISD_NS5_IJSC_NSA_ILi0EEESU_EEEEENS5_IJNS4_10UnderscoreESX_SX_EEEEENS4_13SM90_TMA_LOADENS4_14ComposedLayoutINS4_7SwizzleILi3ELi4ELi3EEENS4_18smem_ptr_flag_bitsILi32EEENST_INS5_IJNSA_ILi8EEESH_EEENS5_IJSH_SC_EEEEEEEvNS4_8identityENS4_23SM90_TMA_LOAD_MULTICASTES1A_vS1B_EENS_8epilogue10collective6detail29Sm90TmaWarpSpecializedAdapterINS1F_15DefaultEpilogueISJ_SK_SK_NS1E_6thread17LinearCombinationISJ_Li1EffLNS1J_9ScaleType4KindE0ELNS_15FloatRoundStyleE2ESJ_EENS1_15EpilogueDefaultEEEEEvvEEEEvNT_6ParamsE:
[----:B------:R-:W0:Y:S02]  /*0000*/  LDC R1, c[0x0][0x28] ;  /* 0x00000a00ff017b82 */ /* 0x000e240000000800 */
[----:B0-----:R-:W-:Y:S01]  /*0010*/  VIADD R1, R1, 0xfffff878 ;  /* 0xfffff87801017836 */ /* 0x001fe20000000000 */
[----:B------:R-:W0:Y:S01]  /*0020*/  S2R R4, SR_TID.X ;  /* 0x0000000000047919 */ /* 0x000e220000002100 */
[----:B------:R-:W-:Y:S01]  /*0030*/  ELECT P0, URZ, PT ;  /* 0x00000000003f782f */ /* 0x000fe20003800000 */
[----:B------:R-:W-:Y:S01]  /*0040*/  BSSY B0, `(.L_x_0) ;  /* 0x0000015000007945 */ /* 0x000fe20003800000 */
[--C-:B0-----:R-:W-:Y:S02]  /*0050*/  SHF.R.U32.HI R0, RZ, 0x5, R4.reuse ;  /* 0x00000005ff007819 */ /* 0x101fe40000011604 */
[----:B------:R-:W-:-:S03]  /*0060*/  SHF.R.U32.HI R2, RZ, 0x7, R4 ;  /* 0x00000007ff027819 */ /* 0x000fc60000011604 */
[----:B------:R-:W0:Y:S04]  /*0070*/  SHFL.IDX PT, R3, R0, RZ, 0x1f ;  /* 0x00001fff00037589 */ /* 0x000e2800000e0000 */
[----:B------:R-:W1:Y:S01]  /*0080*/  SHFL.IDX PT, R2, R2, RZ, 0x1f ;  /* 0x00001fff02027589 */ /* 0x000e6200000e0000 */
[----:B0-----:R-:W-:Y:S02]  /*0090*/  R2UR UR9, R3 ;  /* 0x00000000030972ca */ /* 0x001fe400000e0000 */
[----:B-1----:R-:W-:-:S11]  /*00a0*/  R2UR UR5, R2 ;  /* 0x00000000020572ca */ /* 0x002fd600000e0000 */
[----:B------:R-:W-:Y:S02]  /*00b0*/  USHF.R.S32.HI UR4, URZ, 0x1f, UR9 ;  /* 0x0000001f3f047899 */ /* 0x000fe40008011409 */
[----:B------:R-:W-:Y:S02]  /*00c0*/  ISETP.NE.OR P0, PT, RZ, UR9, !P0 ;  /* 0x00000009ff007c0c */ /* 0x000fe4000c705670 */
[----:B------:R-:W-:-:S04]  /*00d0*/  ULEA.HI UR4, UR4, UR9, URZ, 0x2 ;  /* 0x0000000904047291 */ /* 0x000fc8000f8f103f */
[----:B------:R-:W-:-:S04]  /*00e0*/  ULOP3.LUT UR4, UR4, 0xfffffffc, URZ, 0xc0, !UPT ;  /* 0xfffffffc04047892 */ /* 0x000fc8000f8ec03f */
[----:B------:R-:W-:-:S03]  /*00f0*/  UIADD3 UR9, UR9, -UR4, URZ ;  /* 0x8000000409097290 */ /* 0x000fc6000fffe03f */
[----:B------:R-:W-:Y:S09]  /*0100*/  @P0 BRA `(.L_x_1) ;  /* 0x0000000000200947 */ /* 0x000ff20003800000 */
[----:B------:R-:W-:Y:S02]  /*0110*/  ULDC.64 UR6, c[0x0][0x198] ;  /* 0x0000660000067ab9 */ /* 0x000fe40000000a00 */
[----:B------:R-:W-:Y:S02]  /*0120*/  UIADD3 UR10, UP0, UR6, 0xf0, URZ ;  /* 0x000000f0060a7890 */ /* 0x000fe4000ff1e03f */
[----:B------:R-:W-:Y:S02]  /*0130*/  UIADD3 UR6, UP1, UR6, 0x1f0, URZ ;  /* 0x000001f006067890 */ /* 0x000fe4000ff3e03f */
[----:B------:R-:W-:Y:S02]  /*0140*/  UIADD3.X UR11, URZ, UR7, URZ, UP0, !UPT ;  /* 0x000000073f0b7290 */ /* 0x000fe400087fe43f */
[----:B------:R-:W-:-:S07]  /*0150*/  UIADD3.X UR7, URZ, UR7, URZ, UP1, !UPT ;  /* 0x000000073f077290 */ /* 0x000fce0008ffe43f */
[----:B------:R0:W-:Y:S02]  /*0160*/  UTMACCTL.PF [UR10] ;  /* 0x000000000a0079b9 */ /* 0x0001e40008040000 */
[----:B------:R0:W-:Y:S02]  /*0170*/  UTMACCTL.PF [UR6] ;  /* 0x00000000060079b9 */ /* 0x0001e40008040000 */
[----:B0-----:R-:W-:Y:S01]  /*0180*/  NOP ;  /* 0x0000000000007918 */ /* 0x001fe20000000000 */
.L_x_1:
[----:B------:R-:W-:Y:S05]  /*0190*/  BSYNC B0 ;  /* 0x0000000000007941 */ /* 0x000fea0003800000 */
.L_x_0:
[----:B------:R-:W0:Y:S01]  /*01a0*/  SHFL.IDX PT, R2, R0, RZ, 0x1f ;  /* 0x00001fff00027589 */ /* 0x000e2200000e0000 */
[----:B------:R-:W-:Y:S01]  /*01b0*/  UISETP.NE.AND UP0, UPT, UR9, 0x3, UPT ;  /* 0x000000030900788c */ /* 0x000fe2000bf05270 */
[----:B------:R-:W-:Y:S01]  /*01c0*/  ISETP.NE.AND P1, PT, RZ, UR5, PT ;  /* 0x00000005ff007c0c */ /* 0x000fe2000bf25270 */
[----:B------:R-:W-:Y:S02]  /*01d0*/  UIADD3 UR16, UR5, -0x1, URZ ;  /* 0xffffffff05107890 */ /* 0x000fe4000fffe03f */
[----:B------:R-:W-:Y:S02]  /*01e0*/  UISETP.EQ.OR UP0, UPT, UR9, URZ, !UP0 ;  /* 0x0000003f0900728c */ /* 0x000fe4000c702670 */
[----:B------:R-:W-:Y:S02]  /*01f0*/  UISETP.GE.U32.AND UP1, UPT, UR16, 0x2, UPT ;  /* 0x000000021000788c */ /* 0x000fe4000bf26070 */
[----:B------:R-:W-:-:S04]  /*0200*/  UISETP.EQ.AND UP0, UPT, UR5, URZ, UP0 ;  /* 0x0000003f0500728c */ /* 0x000fc80008702270 */
[----:B------:R-:W-:-:S04]  /*0210*/  USEL UR40, URZ, 0x1, !UP0 ;  /* 0x000000013f287887 */ /* 0x000fc8000c000000 */
[----:B------:R-:W-:Y:S01]  /*0220*/  USEL UR40, UR40, 0x2, UP1 ;  /* 0x0000000228287887 */ /* 0x000fe20008800000 */
[----:B0-----:R-:W-:-:S13]  /*0230*/  ISETP.NE.AND P0, PT, R2, RZ, PT ;  /* 0x000000ff0200720c */ /* 0x001fda0003f05270 */
[----:B------:R-:W-:Y:S05]  /*0240*/  @P0 BRA `(.L_x_2) ;  /* 0x0000000000580947 */ /* 0x000fea0003800000 */
[----:B------:R-:W0:Y:S01]  /*0250*/  S2UR UR8, SR_CgaCtaId ;  /* 0x00000000000879c3 */ /* 0x000e220000008800 */
[----:B------:R-:W-:Y:S01]  /*0260*/  UMOV UR4, 0x400 ;  /* 0x0000040000047882 */ /* 0x000fe20000000000 */
[----:B------:R-:W-:Y:S01]  /*0270*/  UMOV UR5, 0x1 ;  /* 0x0000000100057882 */ /* 0x000fe20000000000 */
[----:B------:R-:W-:Y:S01]  /*0280*/  UMOV UR6, 0x4 ;  /* 0x0000000400067882 */ /* 0x000fe20000000000 */
[----:B------:R-:W-:Y:S01]  /*0290*/  ELECT P0, URZ, PT ;  /* 0x00000000003f782f */ /* 0x000fe20003800000 */
[----:B------:R-:W-:-:S04]  /*02a0*/  UIADD3 UR6, -UR6, 0x100000, URZ ;  /* 0x0010000006067890 */ /* 0x000fc8000fffe13f */
[----:B------:R-:W-:Y:S02]  /*02b0*/  USHF.L.U32 UR7, UR6, 0xb, URZ ;  /* 0x0000000b06077899 */ /* 0x000fe4000800063f */
[----:B------:R-:W-:Y:S02]  /*02c0*/  USHF.L.U32 UR6, UR6, 0x1, URZ ;  /* 0x0000000106067899 */ /* 0x000fe4000800063f */
[----:B0-----:R-:W-:Y:S02]  /*02d0*/  ULEA UR8, UR8, UR4, 0x18 ;  /* 0x0000000408087291 */ /* 0x001fe4000f8ec03f */
[----:B------:R-:W-:-:S04]  /*02e0*/  UIADD3 UR4, -UR5, 0x100000, URZ ;  /* 0x0010000005047890 */ /* 0x000fc8000fffe13f */
[----:B------:R-:W-:Y:S02]  /*02f0*/  USHF.L.U32 UR5, UR4, 0xb, URZ ;  /* 0x0000000b04057899 */ /* 0x000fe4000800063f */
[----:B------:R-:W-:Y:S01]  /*0300*/  USHF.L.U32 UR4, UR4, 0x1, URZ ;  /* 0x0000000104047899 */ /* 0x000fe2000800063f */
[----:B------:R-:W0:Y:S11]  /*0310*/  FENCE.VIEW.ASYNC.S ;  /* 0x00000000000073c6 */ /* 0x000e360000000000 */
[----:B0-----:R0:W1:Y:S01]  /*0320*/  SYNCS.EXCH.64 URZ, [UR8], UR4 ;  /* 0x00000004083f75b2 */ /* 0x0010620008000100 */
[----:B------:R0:W2:Y:S01]  /*0330*/  SYNCS.EXCH.64 URZ, [UR8+0x20], UR6 ;  /* 0x00002006083f75b2 */ /* 0x0000a20008000100 */
[----:B------:R0:W3:Y:S01]  /*0340*/  SYNCS.EXCH.64 URZ, [UR8+0x8], UR4 ;  /* 0x00000804083f75b2 */ /* 0x0000e20008000100 */
[----:B------:R0:W4:Y:S01]  /*0350*/  SYNCS.EXCH.64 URZ, [UR8+0x28], UR6 ;  /* 0x00002806083f75b2 */ /* 0x0001220008000100 */
[----:B------:R0:W0:Y:S01]  /*0360*/  SYNCS.EXCH.64 URZ, [UR8+0x10], UR4 ;  /* 0x00001004083f75b2 */ /* 0x0000220008000100 */
[----:B------:R0:W0:Y:S01]  /*0370*/  SYNCS.EXCH.64 URZ, [UR8+0x30], UR6 ;  /* 0x00003006083f75b2 */ /* 0x0000220008000100 */
[----:B------:R0:W0:Y:S01]  /*0380*/  SYNCS.EXCH.64 URZ, [UR8+0x18], UR4 ;  /* 0x00001804083f75b2 */ /* 0x0000220008000100 */
[----:B------:R0:W0:Y:S01]  /*0390*/  SYNCS.EXCH.64 URZ, [UR8+0x38], UR6 ;  /* 0x00003806083f75b2 */ /* 0x0000220008000100 */
[----:B------:R-:W-:Y:S01]  /*03a0*/  NOP ;  /* 0x0000000000007918 */ /* 0x000fe20000000000 */
.L_x_2:
[----:B------:R-:W5:Y:S01]  /*03b0*/  S2UR UR13, SR_CTAID.X ;  /* 0x00000000000d79c3 */ /* 0x000f620000002500 */
[----:B------:R-:W-:Y:S01]  /*03c0*/  SHF.R.S32.HI R3, RZ, 0x1f, R4 ;  /* 0x0000001fff037819 */ /* 0x000fe20000011404 */
[----:B------:R5:W1:Y:S01]  /*03d0*/  SHFL.IDX PT, R6, R0, RZ, 0x1f ;  /* 0x00001fff00067589 */ /* 0x000a6200000e0000 */
[----:B0-----:R-:W-:Y:S01]  /*03e0*/  ULDC UR4, c[0x0][0x150] ;  /* 0x0000540000047ab9 */ /* 0x001fe20000000800 */
[----:B------:R-:W-:Y:S02]  /*03f0*/  ELECT P0, URZ, PT ;  /* 0x00000000003f782f */ /* 0x000fe40003800000 */
[----:B------:R-:W-:Y:S01]  /*0400*/  LEA.HI R3, R3, R4, RZ, 0x7 ;  /* 0x0000000403037211 */ /* 0x000fe200078f38ff */
[----:B------:R-:W-:Y:S01]  /*0410*/  ULDC UR5, c[0x0][0x154] ;  /* 0x0000550000057ab9 */ /* 0x000fe20000000800 */
[----:B------:R-:W-:Y:S01]  /*0420*/  SHF.R.S32.HI R7, RZ, 0x1f, R2 ;  /* 0x0000001fff077819 */ /* 0x000fe20000011402 */
[----:B------:R-:W0:Y:S01]  /*0430*/  S2UR UR10, SR_CTAID.Y ;  /* 0x00000000000a79c3 */ /* 0x000e220000002600 */
[----:B------:R-:W-:Y:S01]  /*0440*/  LOP3.LUT R3, R3, 0xffffff80, RZ, 0xc0, !PT ;  /* 0xffffff8003037812 */ /* 0x000fe200078ec0ff */
[----:B------:R-:W-:Y:S01]  /*0450*/  ULDC UR8, c[0x0][0x144] ;  /* 0x0000510000087ab9 */ /* 0x000fe20000000800 */
[----:B------:R-:W-:Y:S01]  /*0460*/  LEA.HI R7, R7, R2, RZ, 0x2 ;  /* 0x0000000207077211 */ /* 0x000fe200078f10ff */
[----:B------:R-:W-:Y:S01]  /*0470*/  NOP ;  /* 0x0000000000007918 */ /* 0x000fe20000000000 */
[----:B------:R-:W-:Y:S01]  /*0480*/  NOP ;  /* 0x0000000000007918 */ /* 0x000fe20000000000 */
[----:B------:R-:W-:Y:S01]  /*0490*/  IMAD.IADD R3, R4, 0x1, -R3 ;  /* 0x0000000104037824 */ /* 0x000fe200078e0a03 */
[----:B------:R-:W-:Y:S01]  /*04a0*/  LOP3.LUT R7, R7, 0x3ffffffc, RZ, 0xc0, !PT ;  /* 0x3ffffffc07077812 */ /* 0x000fe200078ec0ff */
[----:B------:R-:W-:Y:S01]  /*04b0*/  ULDC UR11, c[0x0][0x148] ;  /* 0x00005200000b7ab9 */ /* 0x000fe20000000800 */
[----:B------:R-:W-:-:S02]  /*04c0*/  IMAD.MOV.U32 R17, RZ, RZ, 0x1 ;  /* 0x00000001ff117424 */ /* 0x000fc400078e00ff */
[----:B------:R-:W-:Y:S01]  /*04d0*/  SHF.R.S32.HI R4, RZ, 0x1f, R3 ;  /* 0x0000001fff047819 */ /* 0x000fe20000011403 */
[----:B------:R-:W-:-:S03]  /*04e0*/  IMAD.IADD R2, R2, 0x1, -R7 ;  /* 0x0000000102027824 */ /* 0x000fc600078e0a07 */
[----:B------:R-:W-:Y:S02]  /*04f0*/  LEA.HI R4, R4, R3, RZ, 0x3 ;  /* 0x0000000304047211 */ /* 0x000fe400078f18ff */
[----:B-----5:R-:W-:Y:S02]  /*0500*/  I2FP.F32.U32 R5, UR13 ;  /* 0x0000000d00057c45 */ /* 0x020fe40008201000 */
[--C-:B------:R-:W-:Y:S02]  /*0510*/  SHF.R.S32.HI R0, RZ, 0x3, R4.reuse ;  /* 0x00000003ff007819 */ /* 0x100fe40000011404 */
[----:B-1----:R-:W-:Y:S01]  /*0520*/  ISETP.NE.OR P0, PT, R6, RZ, !P0 ;  /* 0x000000ff0600720c */ /* 0x002fe20004705670 */
[----:B------:R-:W-:Y:S01]  /*0530*/  FMUL R8, R5, UR4 ;  /* 0x0000000405087c20 */ /* 0x000fe20008400000 */
[----:B------:R-:W-:-:S04]  /*0540*/  SHF.R.S32.HI R5, RZ, 0x1f, R4 ;  /* 0x0000001fff057819 */ /* 0x000fc80000011404 */
[----:B------:R-:W-:Y:S01]  /*0550*/  LEA.HI R5, R5, R0, RZ, 0x2 ;  /* 0x0000000005057211 */ /* 0x000fe200078f10ff */
[----:B------:R-:W1:Y:S03]  /*0560*/  F2I.U32.TRUNC.NTZ R8, R8 ;  /* 0x0000000800087305 */ /* 0x000e66000020f000 */
[----:B------:R-:W-:-:S03]  /*0570*/  LOP3.LUT R5, R5, 0xfffffffc, RZ, 0xc0, !PT ;  /* 0xfffffffc05057812 */ /* 0x000fc600078ec0ff */
[----:B------:R-:W-:Y:S01]  /*0580*/  VOTEU.ALL UP0, P0 ;  /* 0x00000000003f7886 */ /* 0x000fe20000000000 */
[----:B------:R-:W-:Y:S01]  /*0590*/  VOTEU.ALL UP1, P0 ;  /* 0x00000000003f7886 */ /* 0x000fe20000020000 */
[----:B------:R-:W-:Y:S01]  /*05a0*/  IMAD.IADD R5, R0, 0x1, -R5 ;  /* 0x0000000100057824 */ /* 0x000fe200078e0a05 */
[----:B0-----:R-:W-:Y:S02]  /*05b0*/  I2FP.F32.U32 R0, UR10 ;  /* 0x0000000a00007c45 */ /* 0x001fe40008201000 */
[----:B------:R-:W0:Y:S01]  /*05c0*/  @!UP0 S2UR UR7, SR_CgaCtaId ;  /* 0x00000000000789c3 */ /* 0x000e220000008800 */
[----:B------:R-:W-:Y:S01]  /*05d0*/  IMAD R2, R2, 0x4, R5 ;  /* 0x0000000402027824 */ /* 0x000fe200078e0205 */
[----:B------:R-:W-:Y:S01]  /*05e0*/  @!UP0 UMOV UR6, 0x400 ;  /* 0x0000040000068882 */ /* 0x000fe20000000000 */
[----:B------:R-:W-:Y:S01]  /*05f0*/  FMUL R4, R0, UR5 ;  /* 0x0000000500047c20 */ /* 0x000fe20008400000 */
[----:B-1----:R-:W-:Y:S02]  /*0600*/  R2UR UR4, R8 ;  /* 0x00000000080472ca */ /* 0x002fe400000e0000 */
[----:B------:R-:W-:-:S03]  /*0610*/  LEA.HI R0, R2, R2, RZ, 0x1 ;  /* 0x0000000202007211 */ /* 0x000fc600078f08ff */
[----:B------:R-:W1:Y:S01]  /*0620*/  F2I.U32.TRUNC.NTZ R4, R4 ;  /* 0x0000000400047305 */ /* 0x000e62000020f000 */
[----:B------:R-:W-:-:S05]  /*0630*/  LOP3.LUT R5, R0, 0xfffffffe, RZ, 0xc0, !PT ;  /* 0xfffffffe00057812 */ /* 0x000fca00078ec0ff */
[----:B------:R-:W-:Y:S02]  /*0640*/  IMAD.IADD R5, R2, 0x1, -R5 ;  /* 0x0000000102057824 */ /* 0x000fe400078e0a05 */
[----:B------:R-:W-:-:S04]  /*0650*/  UIADD3 UR4, -UR4, URZ, URZ ;  /* 0x0000003f04047290 */ /* 0x000fc8000fffe13f */
[----:B------:R-:W-:Y:S01]  /*0660*/  UIMAD UR8, UR8, UR4, UR13 ;  /* 0x00000004080872a4 */ /* 0x000fe2000f8e020d */
[----:B-1----:R-:W-:Y:S02]  /*0670*/  R2UR UR12, R4 ;  /* 0x00000000040c72ca */ /* 0x002fe400000e0000 */
[----:B------:R-:W-:Y:S01]  /*0680*/  UMOV UR4, 0x20 ;  /* 0x0000002000047882 */ /* 0x000fe20000000000 */
[----:B------:R-:W1:Y:S02]  /*0690*/  LDC R4, c[0x0][0x140] ;  /* 0x00005000ff047b82 */ /* 0x000e640000000800 */
[----:B------:R-:W-:Y:S01]  /*06a0*/  ISETP.NE.AND P3, PT, R5, UR8, PT ;  /* 0x0000000805007c0c */ /* 0x000fe2000bf65270 */
[----:B------:R-:W-:-:S04]  /*06b0*/  @!UP0 UIADD3 UR4, -UR4, 0x100000, URZ ;  /* 0x0010000004048890 */ /* 0x000fc8000fffe13f */
[----:B------:R-:W-:Y:S02]  /*06c0*/  @!UP0 USHF.L.U32 UR5, UR4, 0xb, URZ ;  /* 0x0000000b04058899 */ /* 0x000fe4000800063f */
[----:B------:R-:W-:Y:S01]  /*06d0*/  @!UP0 USHF.L.U32 UR4, UR4, 0x1, URZ ;  /* 0x0000000104048899 */ /* 0x000fe2000800063f */
[C---:B------:R-:W-:Y:S01]  /*06e0*/  IMAD.SHL.U32 R5, R2.reuse, 0x4, RZ ;  /* 0x0000000402057824 */ /* 0x040fe200078e00ff */
[----:B0-----:R-:W-:Y:S01]  /*06f0*/  @!UP0 ULEA UR6, UR7, UR6, 0x18 ;  /* 0x0000000607068291 */ /* 0x001fe2000f8ec03f */
[----:B------:R-:W-:Y:S01]  /*0700*/  VOTEU.ALL UP0, P0 ;  /* 0x00000000003f7886 */ /* 0x000fe20000000000 */
[----:B------:R-:W-:Y:S02]  /*0710*/  LOP3.LUT P0, RZ, R3, 0x7, RZ, 0xc0, !PT ;  /* 0x0000000703ff7812 */ /* 0x000fe4000780c0ff */
[----:B------:R-:W-:Y:S01]  /*0720*/  LOP3.LUT R152, R2, 0xc, R5, 0x78, !PT ;  /* 0x0000000c02987812 */ /* 0x000fe200078e7805 */
[----:B------:R-:W-:-:S03]  /*0730*/  UIADD3 UR12, -UR12, URZ, URZ ;  /* 0x0000003f0c0c7290 */ /* 0x000fc6000fffe13f */
[C---:B------:R-:W-:Y:S02]  /*0740*/  ISETP.LT.U32.AND P0, PT, R152.reuse, 0x2, !P0 ;  /* 0x000000029800780c */ /* 0x040fe40004701070 */
[----:B------:R-:W-:Y:S01]  /*0750*/  @P3 LEA.HI R0, R152, R152, RZ, 0x1 ;  /* 0x0000009898003211 */ /* 0x000fe200078f08ff */
[----:B------:R-:W0:Y:S02]  /*0760*/  FENCE.VIEW.ASYNC.S ;  /* 0x00000000000073c6 */ /* 0x000e240000000000 */
[----:B0-----:R-:W0:Y:S01]  /*0770*/  @!UP0 SYNCS.EXCH.64 URZ, [UR6+0x50], UR4 ;  /* 0x00005004063f85b2 */ /* 0x001e220008000100 */
[----:B------:R-:W-:Y:S02]  /*0780*/  @P3 SHF.R.S32.HI R0, RZ, 0x1, R0 ;  /* 0x00000001ff003819 */ /* 0x000fe40000011400 */
[----:B-1----:R-:W-:Y:S01]  /*0790*/  ISETP.EQ.U32.AND P2, PT, R4, 0x1, PT ;  /* 0x000000010400780c */ /* 0x002fe20003f42070 */
[----:B------:R1:W0:Y:S01]  /*07a0*/  @!UP1 SYNCS.EXCH.64 URZ, [UR6+0x58], UR4 ;  /* 0x00005804063f95b2 */ /* 0x0002220008000100 */
[----:B------:R-:W-:Y:S01]  /*07b0*/  NOP ;  /* 0x0000000000007918 */ /* 0x000fe20000000000 */
[----:B-1----:R-:W-:-:S06]  /*07c0*/  UIMAD UR4, UR11, UR12, UR10 ;  /* 0x0000000c0b0472a4 */ /* 0x002fcc000f8e020a */
[----:B------:R-:W-:Y:S02]  /*07d0*/  @P3 ISETP.NE.AND P4, PT, R0, UR4, PT ;  /* 0x0000000400003c0c */ /* 0x000fe4000bf85270 */
[----:B------:R-:W-:Y:S02]  /*07e0*/  SEL R0, RZ, 0x1, !P0 ;  /* 0x00000001ff007807 */ /* 0x000fe40004000000 */
[----:B------:R-:W-:-:S04]  /*07f0*/  @P3 SEL R17, RZ, 0x1, P4 ;  /* 0x00000001ff113807 */ /* 0x000fc80002000000 */
[----:B------:R-:W-:Y:S01]  /*0800*/  LOP3.LUT R17, R17, R0, RZ, 0xc0, !PT ;  /* 0x0000000011117212 */ /* 0x000fe200078ec0ff */
[----:B------:R-:W-:Y:S06]  /*0810*/  @!P2 BRA `(.L_x_3) ;  /* 0x000000000008a947 */ /* 0x000fec0003800000 */
[----:B0-234-:R-:W-:Y:S01]  /*0820*/  UCGABAR_ARV ;  /* 0x00000000000079c7 */ /* 0x01dfe20008000000 */
[----:B------:R-:W-:Y:S05]  /*0830*/  BRA `(.L_x_4) ;  /* 0x0000000000047947 */ /* 0x000fea0003800000 */
.L_x_3:
[----:B0-234-:R-:W-:Y:S01]  /*0840*/  NOP ;  /* 0x0000000000007918 */ /* 0x01dfe20000000000 */
.L_x_4:
[----:B------:R-:W-:Y:S01]  /*0850*/  ULDC UR4, c[0x0][0x65c] ;  /* 0x0001970000047ab9 */ /* 0x000fe20000000800 */
[----:B------:R-:W-:Y:S01]  /*0860*/  UMOV UR5, URZ ;  /* 0x0000003f00057c82 */ /* 0x000fe20008000000 */
[----:B------:R-:W-:-:S03]  /*0870*/  UISETP.NE.AND UP0, UPT, UR4, 0x1, UPT ;  /* 0x000000010400788c */ /* 0x000fc6000bf05270 */
[----:B------:R-:W-:Y:S01]  /*0880*/  UMOV UR4, UR13 ;  /* 0x0000000d00047c82 */ /* 0x000fe20008000000 */
[----:B------:R-:W-:Y:S02]  /*0890*/  UP2UR UR45, UPR, URZ, 0x1 ;  /* 0x000000013f2d7883 */ /* 0x000fe40008000000 */
[----:B------:R-:W-:Y:S02]  /*08a0*/  PLOP3.LUT P0, PT, PT, PT, UP0, 0x80, 0x0 ;  /* 0x000000000000781c */ /* 0x000fe40003f0f008 */
[----:B------:R-:W-:Y:S02]  /*08b0*/  PLOP3.LUT P3, PT, PT, PT, UP0, 0x80, 0x0 ;  /* 0x000000000000781c */ /* 0x000fe40003f6f008 */
[----:B------:R-:W-:Y:S01]  /*08c0*/  PLOP3.LUT P5, PT, PT, PT, UP0, 0x80, 0x0 ;  /* 0x000000000000781c */ /* 0x000fe20003faf008 */
[----:B------:R-:W-:Y:S01]  /*08d0*/  @UP0 ULDC UR14, c[0x0][0x10] ;  /* 0x00000400000e0ab9 */ /* 0x000fe20000000800 */
[----:B------:R-:W-:Y:S01]  /*08e0*/  @UP0 UMOV UR6, UR10 ;  /* 0x0000000a00060c82 */ /* 0x000fe20008000000 */
[----:B------:R-:W-:Y:S01]  /*08f0*/  @UP0 UMOV UR7, URZ ;  /* 0x0000003f00070c82 */ /* 0x000fe20008000000 */
[----:B------:R-:W-:Y:S01]  /*0900*/  PLOP3.LUT P4, PT, PT, PT, UP0, 0x80, 0x0 ;  /* 0x000000000000781c */ /* 0x000fe20003f8f008 */
[----:B------:R-:W-:-:S03]  /*0910*/  @UP0 UIMAD.WIDE.U32 UR14, UR13, UR14, UR6 ;  /* 0x0000000e0d0e02a5 */ /* 0x000fc6000f8e0006 */
[----:B------:R-:W-:Y:S01]  /*0920*/  @!UP0 ULDC UR7, c[0x0][0xc] ;  /* 0x0000030000078ab9 */ /* 0x000fe20000000800 */
[----:B------:R-:W-:Y:S01]  /*0930*/  @UP0 UMOV UR6, URZ ;  /* 0x0000003f00060c82 */ /* 0x000fe20008000000 */
[----:B------:R-:W-:Y:S01]  /*0940*/  @!UP0 UIMAD.WIDE.U32 UR4, UR10, UR7, UR4 ;  /* 0x000000070a0482a5 */ /* 0x000fe2000f8e0004 */
[----:B------:R-:W-:Y:S01]  /*0950*/  IMAD.U32 R2, RZ, RZ, UR14 ;  /* 0x0000000eff027e24 */ /* 0x000fe2000f8e00ff */
[----:B------:R-:W-:Y:S02]  /*0960*/  @UP0 UIADD3 UR6, UR15, UR6, URZ ;  /* 0x000000060f060290 */ /* 0x000fe4000fffe03f */
[----:B------:R-:W-:Y:S02]  /*0970*/  IMAD.U32 R3, RZ, RZ, UR15 ;  /* 0x0000000fff037e24 */ /* 0x000fe4000f8e00ff */
[----:B------:R-:W-:Y:S01]  /*0980*/  @P0 IMAD.MOV.U32 R7, RZ, RZ, R2 ;  /* 0x000000ffff070224 */ /* 0x000fe200078e0002 */
[----:B------:R-:W-:Y:S01]  /*0990*/  MOV R4, UR4 ;  /* 0x0000000400047c02 */ /* 0x000fe20008000f00 */
[----:B------:R-:W-:-:S02]  /*09a0*/  IMAD.U32 R5, RZ, RZ, UR5 ;  /* 0x00000005ff057e24 */ /* 0x000fc4000f8e00ff */
[----:B------:R-:W-:Y:S02]  /*09b0*/  IMAD.U32 R2, RZ, RZ, UR4 ;  /* 0x00000004ff027e24 */ /* 0x000fe4000f8e00ff */
[----:B------:R-:W-:Y:S02]  /*09c0*/  @P3 IMAD.U32 R6, RZ, RZ, UR6 ;  /* 0x00000006ff063e24 */ /* 0x000fe4000f8e00ff */
[----:B------:R-:W-:Y:S02]  /*09d0*/  @!P5 IMAD.MOV.U32 R6, RZ, RZ, R5 ;  /* 0x000000ffff06d224 */ /* 0x000fe400078e0005 */
[----:B------:R-:W-:Y:S02]  /*09e0*/  @!P4 IMAD.MOV.U32 R7, RZ, RZ, R2 ;  /* 0x000000ffff07c224 */ /* 0x000fe400078e0002 */
[----:B------:R-:W-:Y:S01]  /*09f0*/  IMAD.U32 R3, RZ, RZ, UR5 ;  /* 0x00000005ff037e24 */ /* 0x000fe2000f8e00ff */
[----:B------:R0:W-:Y:S04]  /*0a00*/  STL [R1+0x200], R6 ;  /* 0x0002000601007387 */ /* 0x0001e80000100800 */
[----:B------:R0:W-:Y:S01]  /*0a10*/  STL [R1+0x204], R7 ;  /* 0x0002040701007387 */ /* 0x0001e20000100800 */
[----:B------:R-:W-:Y:S05]  /*0a20*/  @!P2 BRA `(.L_x_5) ;  /* 0x00000000000ca947 */ /* 0x000fea0003800000 */
[----:B------:R-:W-:Y:S01]  /*0a30*/  UCGABAR_WAIT ;  /* 0x0000000000007dc7 */ /* 0x000fe20008000000 */
[----:B------:R-:W-:Y:S01]  /*0a40*/  CCTL.IVALL ;  /* 0x00000000ff00798f */ /* 0x000fe20002000000 */
[----:B------:R-:W-:Y:S05]  /*0a50*/  BRA `(.L_x_6) ;  /* 0x0000000000047947 */ /* 0x000fea0003800000 */
.L_x_5:
[----:B------:R-:W-:Y:S06]  /*0a60*/  BAR.SYNC.DEFER_BLOCKING 0x0 ;  /* 0x0000000000007b1d */ /* 0x000fec0000010000 */
.L_x_6:
[----:B------:R-:W-:Y:S05]  /*0a70*/  @!P1 BRA `(.L_x_7) ;  /* 0x0000018c00d49947 */ /* 0x000fea0003800000 */
[----:B------:R-:W-:-:S06]  /*0a80*/  UISETP.GT.U32.AND UP0, UPT, UR16, 0x1, UPT ;  /* 0x000000011000788c */ /* 0x000fcc000bf04070 */
[----:B------:R-:W-:-:S13]  /*0a90*/  PLOP3.LUT P0, PT, PT, PT, UP0, 0x80, 0x0 ;  /* 0x000000000000781c */ /* 0x000fda0003f0f008 */
[----:B------:R-:W-:Y:S05]  /*0aa0*/  @P0 EXIT ;  /* 0x000000000000094d */ /* 0x000fea0003800000 */
[----:B------:R-:W-:Y:S01]  /*0ab0*/  ULDC.64 UR4, c[0x0][0x650] ;  /* 0x0001940000047ab9 */ /* 0x000fe20000000a00 */
[----:B------:R-:W-:Y:S01]  /*0ac0*/  UMOV UR41, 0xffffffff ;  /* 0xffffffff00297882 */ /* 0x000fe20000000000 */
[----:B------:R-:W-:Y:S01]  /*0ad0*/  ISETP.GE.U32.AND P0, PT, R7, UR4, PT ;  /* 0x0000000407007c0c */ /* 0x000fe2000bf06070 */
[----:B------:R-:W-:Y:S01]  /*0ae0*/  UMOV UR42, 0xffffffff ;  /* 0xffffffff002a7882 */ /* 0x000fe20000000000 */
[----:B------:R-:W-:Y:S01]  /*0af0*/  UMOV UR43, 0xffffffff ;  /* 0xffffffff002b7882 */ /* 0x000fe20000000000 */
[----:B------:R-:W-:Y:S02]  /*0b00*/  PRMT R0, RZ, 0x7610, R0 ;  /* 0x00007610ff007816 */ /* 0x000fe40000000000 */
[----:B------:R-:W-:-:S13]  /*0b10*/  ISETP.GE.U32.AND.EX P0, PT, R6, UR5, PT, P0 ;  /* 0x0000000506007c0c */ /* 0x000fda000bf06100 */
[----:B------:R-:W-:Y:S05]  /*0b20*/  @P0 BRA `(.L_x_8) ;  /* 0x0000000400480947 */ /* 0x000fea0003800000 */
[----:B------:R-:W-:Y:S01]  /*0b30*/  ULDC.64 UR16, c[0x0][0x628] ;  /* 0x00018a0000107ab9 */ /* 0x000fe20000000a00 */
[C---:B------:R-:W-:Y:S01]  /*0b40*/  R2UR UR19, R7.reuse ;  /* 0x00000000071372ca */ /* 0x040fe200000e0000 */
[----:B------:R-:W-:Y:S01]  /*0b50*/  ULDC UR18, c[0x0][0x630] ;  /* 0x00018c0000127ab9 */ /* 0x000fe20000000800 */
[----:B------:R-:W-:Y:S02]  /*0b60*/  ISETP.NE.U32.AND P0, PT, RZ, UR16, PT ;  /* 0x00000010ff007c0c */ /* 0x000fe4000bf05070 */
[----:B------:R-:W-:Y:S02]  /*0b70*/  R2UR UR4, R7 ;  /* 0x00000000070472ca */ /* 0x000fe400000e0000 */
[----:B------:R-:W-:Y:S02]  /*0b80*/  ISETP.NE.AND.EX P0, PT, RZ, UR17, PT, P0 ;  /* 0x00000011ff007c0c */ /* 0x000fe4000bf05300 */
[----:B------:R-:W-:-:S11]  /*0b90*/  R2UR UR5, R6 ;  /* 0x00000000060572ca */ /* 0x000fd600000e0000 */
[----:B------:R-:W-:Y:S05]  /*0ba0*/  @!P0 BRA `(.L_x_9) ;  /* 0x0000000000308947 */ /* 0x000fea0003800000 */
[----:B------:R-:W-:Y:S01]  /*0bb0*/  R2UR UR4, R7 ;  /* 0x00000000070472ca */ /* 0x000fe200000e0000 */
[----:B------:R-:W-:Y:S01]  /*0bc0*/  ULDC UR9, c[0x0][0x634] ;  /* 0x00018d0000097ab9 */ /* 0x000fe20000000800 */
[----:B------:R-:W-:-:S11]  /*0bd0*/  R2UR UR13, R6 ;  /* 0x00000000060d72ca */ /* 0x000fd600000e0000 */
[----:B------:R-:W-:-:S04]  /*0be0*/  UIADD3 UR9, UP0, UR4, UR9, URZ ;  /* 0x0000000904097290 */ /* 0x000fc8000ff1e03f */
[----:B------:R-:W-:-:S04]  /*0bf0*/  UIADD3.X UR13, URZ, UR13, URZ, UP0, !UPT ;  /* 0x0000000d3f0d7290 */ /* 0x000fc800087fe43f */
[----:B------:R-:W-:-:S04]  /*0c00*/  UIMAD.WIDE.U32 UR4, UR13, UR16, URZ ;  /* 0x000000100d0472a5 */ /* 0x000fc8000f8e003f */
[----:B------:R-:W-:Y:S02]  /*0c10*/  UIMAD.WIDE.U32 UR6, UP0, UR9, UR17, UR4 ;  /* 0x00000011090672a5 */ /* 0x000fe4000f800004 */
[----:B------:R-:W-:Y:S02]  /*0c20*/  UIMAD.WIDE.U32 UR4, UR9, UR16, URZ ;  /* 0x00000010090472a5 */ /* 0x000fe4000f8e003f */
[----:B------:R-:W-:Y:S02]  /*0c30*/  UIADD3.X UR15, URZ, URZ, URZ, UP0, !UPT ;  /* 0x0000003f3f0f7290 */ /* 0x000fe400087fe43f */
[----:B------:R-:W-:Y:S01]  /*0c40*/  UIADD3 URZ, UP0, UR5, UR6, URZ ;  /* 0x00000006053f7290 */ /* 0x000fe2000ff1e03f */
[----:B------:R-:W-:-:S03]  /*0c50*/  UMOV UR14, UR7 ;  /* 0x00000007000e7c82 */ /* 0x000fc60008000000 */
[----:B------:R-:W-:-:S12]  /*0c60*/  UIMAD.WIDE.U32.X UR4, UR13, UR17, UR14, UP0 ;  /* 0x000000110d0472a5 */ /* 0x000fd800080e040e */
.L_x_9:
[----:B------:R-:W-:Y:S01]  /*0c70*/  USHF.R.U64 UR43, UR4, UR18, UR5 ;  /* 0x00000012042b7299 */ /* 0x000fe20008001205 */
[----:B------:R-:W-:Y:S01]  /*0c80*/  R2UR UR7, R6 ;  /* 0x00000000060772ca */ /* 0x000fe200000e0000 */
[----:B------:R-:W-:Y:S02]  /*0c90*/  USHF.R.U32.HI UR4, URZ, UR18, UR5 ;  /* 0x000000123f047299 */ /* 0x000fe40008011605 */
[----:B------:R-:W-:Y:S01]  /*0ca0*/  UIADD3 UR5, UP0, URZ, -UR43, URZ ;  /* 0x8000002b3f057290 */ /* 0x000fe2000ff1e03f */
[----:B------:R-:W-:Y:S01]  /*0cb0*/  ULDC.64 UR14, c[0x0][0x620] ;  /* 0x00018800000e7ab9 */ /* 0x000fe20000000a00 */
[----:B------:R-:W-:Y:S02]  /*0cc0*/  UMOV UR6, UR19 ;  /* 0x0000001300067c82 */ /* 0x000fe40008000000 */
[----:B------:R-:W-:Y:S01]  /*0cd0*/  UIADD3.X UR4, URZ, ~UR4, URZ, UP0, !UPT ;  /* 0x800000043f047290 */ /* 0x000fe200087fe43f */
[----:B------:R-:W-:Y:S01]  /*0ce0*/  ULDC UR9, c[0x0][0x618] ;  /* 0x0001860000097ab9 */ /* 0x000fe20000000800 */
[----:B------:R-:W-:-:S02]  /*0cf0*/  UIMAD UR12, UR11, UR12, UR10 ;  /* 0x0000000c0b0c72a4 */ /* 0x000fc4000f8e020a */
[----:B------:R-:W-:Y:S02]  /*0d00*/  UIMAD UR4, UR4, UR14, URZ ;  /* 0x0000000e040472a4 */ /* 0x000fe4000f8e023f */
[----:B------:R-:W-:Y:S02]  /*0d10*/  UIMAD.WIDE.U32 UR6, UR5, UR14, UR6 ;  /* 0x0000000e050672a5 */ /* 0x000fe4000f8e0006 */
[----:B------:R-:W-:Y:S01]  /*0d20*/  UIMAD UR4, UR5, UR15, UR4 ;  /* 0x0000000f050472a4 */ /* 0x000fe2000f8e0204 */
[----:B------:R-:W-:Y:S01]  /*0d30*/  ULDC UR10, c[0x0][0x608] ;  /* 0x00018200000a7ab9 */ /* 0x000fe20000000800 */
[----:B------:R-:W-:Y:S02]  /*0d40*/  ULDC UR18, c[0x0][0x658] ;  /* 0x0001960000127ab9 */ /* 0x000fe40000000800 */
[----:B------:R-:W-:Y:S01]  /*0d50*/  UIADD3 UR7, UR7, UR4, URZ ;  /* 0x0000000407077290 */ /* 0x000fe2000fffe03f */
[----:B------:R-:W-:Y:S02]  /*0d60*/  UMOV UR11, 0xffffffff ;  /* 0xffffffff000b7882 */ /* 0x000fe40000000000 */
[----:B------:R-:W-:Y:S01]  /*0d70*/  ULDC.64 UR4, c[0x0][0x640] ;  /* 0x0001900000047ab9 */ /* 0x000fe20000000a00 */
[----:B------:R-:W-:Y:S01]  /*0d80*/  USHF.R.U64 UR16, UR6, UR9, UR7 ;  /* 0x0000000906107299 */ /* 0x000fe20008001207 */
[----:B------:R-:W-:Y:S01]  /*0d90*/  ISETP.NE.U32.AND P0, PT, RZ, UR4, PT ;  /* 0x00000004ff007c0c */ /* 0x000fe2000bf05070 */
[----:B------:R-:W-:-:S02]  /*0da0*/  USHF.R.U32.HI UR7, URZ, UR9, UR7 ;  /* 0x000000093f077299 */ /* 0x000fc40008011607 */
[----:B------:R-:W-:Y:S01]  /*0db0*/  USHF.L.U32 UR6, UR11, UR18, URZ ;  /* 0x000000120b067299 */ /* 0x000fe2000800063f */
[----:B------:R-:W-:Y:S01]  /*0dc0*/  ISETP.NE.AND.EX P0, PT, RZ, UR5, PT, P0 ;  /* 0x00000005ff007c0c */ /* 0x000fe2000bf05300 */
[----:B------:R-:W-:Y:S02]  /*0dd0*/  USHF.R.U64 UR22, UR16, UR10, UR7 ;  /* 0x0000000a10167299 */ /* 0x000fe40008001207 */
[----:B------:R-:W-:Y:S02]  /*0de0*/  USHF.R.U32.HI UR7, URZ, UR10, UR7 ;  /* 0x0000000a3f077299 */ /* 0x000fe40008011607 */
[----:B------:R-:W-:Y:S02]  /*0df0*/  UISETP.NE.AND UP1, UPT, UR45, URZ, UPT ;  /* 0x0000003f2d00728c */ /* 0x000fe4000bf25270 */
[----:B------:R-:W-:Y:S01]  /*0e00*/  USHF.R.U64 UR23, UR22, UR18, UR7 ;  /* 0x0000001216177299 */ /* 0x000fe20008001207 */
[----:B------:R-:W-:Y:S01]  /*0e10*/  ULDC UR17, c[0x0][0x600] ;  /* 0x0001800000117ab9 */ /* 0x000fe20000000800 */
[----:B------:R-:W-:-:S02]  /*0e20*/  ULOP3.LUT UR13, URZ, UR6, URZ, 0x33, !UPT ;  /* 0x000000063f0d7292 */ /* 0x000fc4000f8e333f */
[----:B------:R-:W-:Y:S02]  /*0e30*/  UIADD3 UR15, UR17, -0x1, URZ ;  /* 0xffffffff110f7890 */ /* 0x000fe4000fffe03f */
[----:B------:R-:W-:Y:S02]  /*0e40*/  USEL UR12, UR8, UR12, !UP1 ;  /* 0x0000000c080c7287 */ /* 0x000fe4000c800000 */
[----:B------:R-:W-:Y:S01]  /*0e50*/  USHF.R.U32.HI UR7, URZ, UR18, UR7 ;  /* 0x000000123f077299 */ /* 0x000fe20008011607 */
[----:B------:R-:W-:Y:S01]  /*0e60*/  ULDC UR19, c[0x0][0x648] ;  /* 0x0001920000137ab9 */ /* 0x000fe20000000800 */
[----:B------:R-:W-:Y:S01]  /*0e70*/  ULDC UR20, c[0x0][0x638] ;  /* 0x00018e0000147ab9 */ /* 0x000fe20000000800 */
[----:B------:R-:W-:Y:S01]  /*0e80*/  UMOV UR21, 0x1 ;  /* 0x0000000100157882 */ /* 0x000fe20000000000 */
[----:B------:R-:W-:Y:S01]  /*0e90*/  UMOV UR6, UR23 ;  /* 0x0000001700067c82 */ /* 0x000fe20008000000 */
[----:B------:R-:W-:Y:S07]  /*0ea0*/  @!P0 BRA `(.L_x_10) ;  /* 0x0000000000308947 */ /* 0x000fee0003800000 */
[----:B------:R-:W-:Y:S02]  /*0eb0*/  ULDC UR10, c[0x0][0x64c] ;  /* 0x00019300000a7ab9 */ /* 0x000fe40000000800 */
        /* <DEDUP_REMOVED lines=8> */
[----:B------:R-:W-:-:S07]  /*0f40*/  UIMAD.WIDE.U32.X UR4, UR14, UR5, UR10, UP0 ;  /* 0x000000050e0472a5 */ /* 0x000fce00080e040a */
[----:B------:R-:W-:Y:S01]  /*0f50*/  UMOV UR6, UR4 ;  /* 0x0000000400067c82 */ /* 0x000fe20008000000 */
[----:B------:R-:W-:-:S05]  /*0f60*/  UMOV UR7, UR5 ;  /* 0x0000000500077c82 */ /* 0x000fca0008000000 */
.L_x_10:
[----:B------:R-:W-:Y:S01]  /*0f70*/  USHF.R.U64 UR5, UR6, UR19, UR7 ;  /* 0x0000001306057299 */ /* 0x000fe20008001207 */
[----:B------:R-:W-:Y:S01]  /*0f80*/  IMAD.MOV.U32 R0, RZ, RZ, 0x1 ;  /* 0x00000001ff007424 */ /* 0x000fe200078e00ff */
[----:B------:R-:W-:Y:S02]  /*0f90*/  USHF.L.U32 UR4, UR21, UR18, URZ ;  /* 0x0000001215047299 */ /* 0x000fe4000800063f */
[----:B------:R-:W-:Y:S02]  /*0fa0*/  ULOP3.LUT UR13, UR22, UR13, URZ, 0xc0, !UPT ;  /* 0x0000000d160d7292 */ /* 0x000fe4000f8ec03f */
[----:B------:R-:W-:Y:S02]  /*0fb0*/  UIADD3 UR6, -UR5, URZ, URZ ;  /* 0x0000003f05067290 */ /* 0x000fe4000fffe13f */
[----:B------:R-:W-:Y:S02]  /*0fc0*/  UIMAD UR13, UR4, UR5, UR13 ;  /* 0x00000005040d72a4 */ /* 0x000fe4000f8e020d */
[----:B------:R-:W-:-:S02]  /*0fd0*/  ULOP3.LUT UR15, UR16, UR15, URZ, 0xc0, !UPT ;  /* 0x0000000f100f7292 */ /* 0x000fc4000f8ec03f */
[----:B------:R-:W-:Y:S01]  /*0fe0*/  UIMAD UR4, UR6, UR20, UR23 ;  /* 0x00000014060472a4 */ /* 0x000fe2000f8e0217 */
[----:B------:R-:W-:Y:S01]  /*0ff0*/  ULDC UR5, c[0x0][0x610] ;  /* 0x0001840000057ab9 */ /* 0x000fe20000000800 */
[----:B------:R-:W-:Y:S02]  /*1000*/  UISETP.NE.AND UP0, UPT, UR45, URZ, UPT ;  /* 0x0000003f2d00728c */ /* 0x000fe4000bf05270 */
[----:B------:R-:W-:Y:S02]  /*1010*/  UIMAD UR12, UR13, UR5, UR12 ;  /* 0x000000050d0c72a4 */ /* 0x000fe4000f8e020c */
[----:B------:R-:W-:-:S04]  /*1020*/  UIMAD UR4, UR4, UR17, UR15 ;  /* 0x00000011040472a4 */ /* 0x000fc8000f8e020f */
[----:B------:R-:W-:Y:S02]  /*1030*/  USEL UR42, UR4, UR12, !UP0 ;  /* 0x0000000c042a7287 */ /* 0x000fe4000c000000 */
[----:B------:R-:W-:-:S12]  /*1040*/  USEL UR41, UR12, UR4, !UP0 ;  /* 0x000000040c297287 */ /* 0x000fd8000c000000 */
.L_x_8:
[----:B------:R-:W-:-:S08]  /*1050*/  NOP ;  /* 0x0000000000007918 */ /* 0x000fd00000000000 */
[----:B------:R-:W1:Y:S02]  /*1060*/  USETMAXREG.TRY_ALLOC.CTAPOOL UP0, 0xf0 ;  /* 0x000000f0000079c8 */ /* 0x000e640008000600 */
[----:B-1----:R-:W-:-:S13]  /*1070*/  PLOP3.LUT P0, PT, PT, PT, UP0, 0x80, 0x0 ;  /* 0x000000000000781c */ /* 0x002fda0003f0f008 */
[----:B------:R-:W-:Y:S05]  /*1080*/  @!P0 BRA `(.L_x_8) ;  /* 0xfffffffc00f08947 */ /* 0x000fea000383ffff */
[----:B------:R-:W-:Y:S01]  /*1090*/  ULDC.64 UR4, c[0x0][0x598] ;  /* 0x0001660000047ab9 */ /* 0x000fe20000000a00 */
[----:B------:R-:W-:Y:S01]  /*10a0*/  ULDC.64 UR36, c[0x0][0x208] ;  /* 0x0000820000247ab9 */ /* 0x000fe20000000a00 */
[----:B------:R-:W-:-:S04]  /*10b0*/  ISETP.NE.U32.AND P0, PT, RZ, UR4, PT ;  /* 0x00000004ff007c0c */ /* 0x000fc8000bf05070 */
[----:B------:R-:W-:-:S13]  /*10c0*/  ISETP.NE.AND.EX P0, PT, RZ, UR5, PT, P0 ;  /* 0x00000005ff007c0c */ /* 0x000fda000bf05300 */
[----:B------:R-:W-:Y:S05]  /*10d0*/  @!P0 BRA `(.L_x_11) ;  /* 0x00000000001c8947 */ /* 0x000fea0003800000 */
[----:B------:R-:W1:Y:S02]  /*10e0*/  LDC.64 R2, c[0x0][0x598] ;  /* 0x00016600ff027b82 */ /* 0x000e640000000a00 */
[----:B-1----:R-:W2:Y:S02]  /*10f0*/  LDG.E.64 R2, desc[UR36][R2.64] ;  /* 0x0000002402027981 */ /* 0x002ea4000c1e1b00 */
[----:B--2---:R-:W-:-:S04]  /*1100*/  ISETP.NE.U32.AND P0, PT, R2, RZ, PT ;  /* 0x000000ff0200720c */ /* 0x004fc80003f05070 */
[----:B------:R-:W-:-:S13]  /*1110*/  ISETP.NE.AND.EX P0, PT, R3, RZ, PT, P0 ;  /* 0x000000ff0300720c */ /* 0x000fda0003f05300 */
[----:B------:R-:W-:Y:S05]  /*1120*/  @!P0 BRA `(.L_x_11) ;  /* 0x0000000000088947 */ /* 0x000fea0003800000 */
[----:B------:R1:W5:Y:S01]  /*1130*/  LD.E R2, desc[UR36][R2.64] ;  /* 0x0000002402027980 */ /* 0x000362000c101900 */
[----:B------:R-:W-:Y:S05]  /*1140*/  BRA `(.L_x_12) ;  /* 0x0000000000247947 */ /* 0x000fea0003800000 */
.L_x_11:
[----:B------:R-:W-:Y:S02]  /*1150*/  ULDC.64 UR4, c[0x0][0x588] ;  /* 0x0001620000047ab9 */ /* 0x000fe40000000a00 */
[----:B------:R-:W-:-:S04]  /*1160*/  ISETP.NE.U32.AND P0, PT, RZ, UR4, PT ;  /* 0x00000004ff007c0c */ /* 0x000fc8000bf05070 */
[----:B------:R-:W-:-:S13]  /*1170*/  ISETP.NE.AND.EX P0, PT, RZ, UR5, PT, P0 ;  /* 0x00000005ff007c0c */ /* 0x000fda000bf05300 */
[----:B------:R-:W-:Y:S05]  /*1180*/  @!P0 BRA `(.L_x_13) ;  /* 0x00000000000c8947 */ /* 0x000fea0003800000 */
[----:B------:R-:W1:Y:S02]  /*1190*/  LDC.64 R2, c[0x0][0x588] ;  /* 0x00016200ff027b82 */ /* 0x000e640000000a00 */
[----:B-1----:R2:W5:Y:S01]  /*11a0*/  LDG.E R2, desc[UR36][R2.64] ;  /* 0x0000002402027981 */ /* 0x002562000c1e1900 */
[----:B------:R-:W-:Y:S05]  /*11b0*/  BRA `(.L_x_12) ;  /* 0x0000000000087947 */ /* 0x000fea0003800000 */
.L_x_13:
[----:B------:R-:W-:Y:S02]  /*11c0*/  ULDC UR4, c[0x0][0x580] ;  /* 0x0001600000047ab9 */ /* 0x000fe40000000800 */
[----:B------:R-:W-:-:S07]  /*11d0*/  IMAD.U32 R2, RZ, RZ, UR4 ;  /* 0x00000004ff027e24 */ /* 0x000fce000f8e00ff */
.L_x_12:
[----:B------:R-:W-:Y:S02]  /*11e0*/  ULDC.64 UR4, c[0x0][0x5a0] ;  /* 0x0001680000047ab9 */ /* 0x000fe40000000a00 */
[----:B------:R-:W-:-:S04]  /*11f0*/  ISETP.NE.U32.AND P0, PT, RZ, UR4, PT ;  /* 0x00000004ff007c0c */ /* 0x000fc8000bf05070 */
[----:B------:R-:W-:-:S13]  /*1200*/  ISETP.NE.AND.EX P0, PT, RZ, UR5, PT, P0 ;  /* 0x00000005ff007c0c */ /* 0x000fda000bf05300 */
[----:B------:R-:W-:Y:S05]  /*1210*/  @!P0 BRA `(.L_x_14) ;  /* 0x00000000001c8947 */ /* 0x000fea0003800000 */
[----:B------:R-:W3:Y:S02]  /*1220*/  LDC.64 R4, c[0x0][0x5a0] ;  /* 0x00016800ff047b82 */ /* 0x000ee40000000a00 */
[----:B---3--:R-:W3:Y:S02]  /*1230*/  LDG.E.64 R4, desc[UR36][R4.64] ;  /* 0x0000002404047981 */ /* 0x008ee4000c1e1b00 */
[----:B---3--:R-:W-:-:S04]  /*1240*/  ISETP.NE.U32.AND P0, PT, R4, RZ, PT ;  /* 0x000000ff0400720c */ /* 0x008fc80003f05070 */
[----:B------:R-:W-:-:S13]  /*1250*/  ISETP.NE.AND.EX P0, PT, R5, RZ, PT, P0 ;  /* 0x000000ff0500720c */ /* 0x000fda0003f05300 */
[----:B------:R-:W-:Y:S05]  /*1260*/  @!P0 BRA `(.L_x_14) ;  /* 0x0000000000088947 */ /* 0x000fea0003800000 */
[----:B------:R3:W5:Y:S01]  /*1270*/  LD.E R16, desc[UR36][R4.64] ;  /* 0x0000002404107980 */ /* 0x000762000c101900 */
[----:B------:R-:W-:Y:S05]  /*1280*/  BRA `(.L_x_15) ;  /* 0x0000000000247947 */ /* 0x000fea0003800000 */
.L_x_14:
[----:B------:R-:W-:Y:S02]  /*1290*/  ULDC.64 UR4, c[0x0][0x590] ;  /* 0x0001640000047ab9 */ /* 0x000fe40000000a00 */
[----:B------:R-:W-:-:S04]  /*12a0*/  ISETP.NE.U32.AND P0, PT, RZ, UR4, PT ;  /* 0x00000004ff007c0c */ /* 0x000fc8000bf05070 */
[----:B------:R-:W-:-:S13]  /*12b0*/  ISETP.NE.AND.EX P0, PT, RZ, UR5, PT, P0 ;  /* 0x00000005ff007c0c */ /* 0x000fda000bf05300 */
[----:B------:R-:W-:Y:S05]  /*12c0*/  @!P0 BRA `(.L_x_16) ;  /* 0x00000000000c8947 */ /* 0x000fea0003800000 */
[----:B------:R-:W3:Y:S02]  /*12d0*/  LDC.64 R4, c[0x0][0x590] ;  /* 0x00016400ff047b82 */ /* 0x000ee40000000a00 */
[----:B---3--:R4:W5:Y:S01]  /*12e0*/  LDG.E R16, desc[UR36][R4.64] ;  /* 0x0000002404107981 */ /* 0x008962000c1e1900 */
[----:B------:R-:W-:Y:S05]  /*12f0*/  BRA `(.L_x_15) ;  /* 0x0000000000087947 */ /* 0x000fea0003800000 */
.L_x_16:
[----:B------:R-:W-:Y:S02]  /*1300*/  ULDC UR4, c[0x0][0x584] ;  /* 0x0001610000047ab9 */ /* 0x000fe40000000800 */
[----:B------:R-:W-:-:S07]  /*1310*/  IMAD.U32 R16, RZ, RZ, UR4 ;  /* 0x00000004ff107e24 */ /* 0x000fce000f8e00ff */
.L_x_15:
[----:B------:R-:W-:-:S13]  /*1320*/  LOP3.LUT P0, RZ, R0, 0xff, RZ, 0xc0, !PT ;  /* 0x000000ff00ff7812 */ /* 0x000fda000780c0ff */
[----:B------:R-:W-:Y:S05]  /*1330*/  @!P0 EXIT ;  /* 0x000000000000894d */ /* 0x000fea0003800000 */
[----:B------:R-:W-:Y:S01]  /*1340*/  ULDC UR4, c[0x0][0x28c] ;  /* 0x0000a30000047ab9 */ /* 0x000fe20000000800 */
[----:B------:R-:W-:Y:S01]  /*1350*/  UMOV UR38, URZ ;  /* 0x0000003f00267c82 */ /* 0x000fe20008000000 */
[----:B------:R-:W-:Y:S01]  /*1360*/  UIADD3 UR4, UR4, 0x1f, URZ ;  /* 0x0000001f04047890 */ /* 0x000fe2000fffe03f */
[----:B------:R-:W-:-:S03]  /*1370*/  UMOV UR39, URZ ;  /* 0x0000003f00277c82 */ /* 0x000fc60008000000 */
[----:B------:R-:W-:-:S04]  /*1380*/  USHF.R.S32.HI UR5, URZ, 0x1f, UR4 ;  /* 0x0000001f3f057899 */ /* 0x000fc80008011404 */
[----:B------:R-:W-:-:S04]  /*1390*/  ULEA.HI UR5, UR5, UR4, URZ, 0x5 ;  /* 0x0000000405057291 */ /* 0x000fc8000f8f283f */
[----:B------:R-:W-:-:S12]  /*13a0*/  USHF.R.S32.HI UR44, URZ, 0x5, UR5 ;  /* 0x000000053f2c7899 */ /* 0x000fd80008011405 */
.L_x_544:
[----:B------:R-:W0:Y:S01]  /*13b0*/  S2R R0, SR_TID.X ;  /* 0x0000000000007919 */ /* 0x000e220000002100 */
[----:B-1----:R-:W1:Y:S01]  /*13c0*/  S2UR UR7, SR_CgaCtaId ;  /* 0x00000000000779c3 */ /* 0x002e620000008800 */
[----:B------:R-:W-:Y:S02]  /*13d0*/  UMOV UR6, 0x400 ;  /* 0x0000040000067882 */ /* 0x000fe40000000000 */
[----:B-1----:R-:W-:Y:S01]  /*13e0*/  ULEA UR6, UR7, UR6, 0x18 ;  /* 0x0000000607067291 */ /* 0x002fe2000f8ec03f */
[----:B0-----:R-:W-:-:S04]  /*13f0*/  LOP3.LUT R0, R0, 0x80, RZ, 0xc0, !PT ;  /* 0x0000008000007812 */ /* 0x001fc800078ec0ff */
[----:B------:R-:W-:-:S06]  /*1400*/  SHF.R.U32.HI R0, RZ, 0x7, R0 ;  /* 0x00000007ff007819 */ /* 0x000fcc0000011600 */
[----:B------:R-:W0:Y:S02]  /*1410*/  SHFL.IDX PT, R0, R0, RZ, 0x1f ;  /* 0x00001fff00007589 */ /* 0x000e2400000e0000 */
[----:B0-----:R-:W-:-:S13]  /*1420*/  R2UR UR4, R0 ;  /* 0x00000000000472ca */ /* 0x001fda00000e0000 */
[----:B------:R-:W-:-:S04]  /*1430*/  ULEA.HI UR5, UR4, UR4, URZ, 0x1 ;  /* 0x0000000404057291 */ /* 0x000fc8000f8f083f */
[----:B------:R-:W-:-:S04]  /*1440*/  ULOP3.LUT UR5, UR5, 0x7fffe, URZ, 0xc0, !UPT ;  /* 0x0007fffe05057892 */ /* 0x000fc8000f8ec03f */
[----:B------:R-:W-:-:S03]  /*1450*/  UIADD3 UR5, UR4, -UR5, URZ ;  /* 0x8000000504057290 */ /* 0x000fc6000fffe03f */
[----:B------:R-:W-:Y:S01]  /*1460*/  ULDC UR4, c[0x0][0x28c] ;  /* 0x0000a30000047ab9 */ /* 0x000fe20000000800 */
[----:B------:R-:W-:Y:S01]  /*1470*/  ULEA UR5, UR5, UR6, 0xd ;  /* 0x0000000605057291 */ /* 0x000fe2000f8e683f */
[----:B------:R-:W-:-:S03]  /*1480*/  ISETP.LT.AND P0, PT, RZ, UR4, PT ;  /* 0x00000004ff007c0c */ /* 0x000fc6000bf01270 */
[----:B------:R-:W-:-:S04]  /*1490*/  UIADD3 UR5, UR5, 0x100, URZ ;  /* 0x0000010005057890 */ /* 0x000fc8000fffe03f */
[----:B------:R-:W-:-:S04]  /*14a0*/  USHF.R.U32.HI UR5, URZ, 0x4, UR5 ;  /* 0x000000043f057899 */ /* 0x000fc80008011605 */
[----:B------:R-:W-:Y:S02]  /*14b0*/  ULOP3.LUT UR46, UR5, 0x3fff, URZ, 0xc0, !UPT ;  /* 0x00003fff052e7892 */ /* 0x000fe4000f8ec03f */
[----:B--23-5:R-:W-:Y:S10]  /*14c0*/  @P0 BRA `(.L_x_17) ;  /* 0x0000000000400947 */ /* 0x02cff40003800000 */
[----:B------:R-:W-:Y:S01]  /*14d0*/  MOV R0, 0x0 ;  /* 0x0000000000007802 */ /* 0x000fe20000000f00 */
[----:B------:R-:W-:Y:S01]  /*14e0*/  ULDC.64 UR4, c[0x4][0x68] ;  /* 0x01001a0000047ab9 */ /* 0x000fe20000000a00 */
[----:B------:R-:W-:Y:S01]  /*14f0*/  ULDC.64 UR6, c[0x4][0x8] ;  /* 0x0100020000067ab9 */ /* 0x000fe20000000a00 */
[----:B---34-:R-:W-:Y:S01]  /*1500*/  IMAD.U32 R4, RZ, RZ, UR4 ;  /* 0x00000004ff047e24 */ /* 0x018fe2000f8e00ff */
[----:B------:R0:W1:Y:S01]  /*1510*/  LDC.64 R14, c[0x4][R0] ;  /* 0x01000000000e7b82 */ /* 0x0000620000000a00 */
[----:B------:R-:W-:Y:S01]  /*1520*/  IMAD.U32 R5, RZ, RZ, UR5 ;  /* 0x00000005ff057e24 */ /* 0x000fe2000f8e00ff */
[----:B------:R-:W-:Y:S01]  /*1530*/  ULDC.64 UR4, c[0x4][0x70] ;  /* 0x01001c0000047ab9 */ /* 0x000fe20000000a00 */
[----:B------:R-:W-:Y:S01]  /*1540*/  IMAD.U32 R10, RZ, RZ, UR6 ;  /* 0x00000006ff0a7e24 */ /* 0x000fe2000f8e00ff */
[----:B------:R-:W-:Y:S01]  /*1550*/  MOV R13, RZ ;  /* 0x000000ff000d7202 */ /* 0x000fe20000000f00 */
[----:B------:R-:W-:Y:S02]  /*1560*/  IMAD.U32 R6, RZ, RZ, UR4 ;  /* 0x00000004ff067e24 */ /* 0x000fe4000f8e00ff */
[----:B------:R-:W-:-:S02]  /*1570*/  IMAD.U32 R7, RZ, RZ, UR5 ;  /* 0x00000005ff077e24 */ /* 0x000fc4000f8e00ff */
[----:B------:R-:W-:Y:S02]  /*1580*/  IMAD.U32 R11, RZ, RZ, UR7 ;  /* 0x00000007ff0b7e24 */ /* 0x000fe4000f8e00ff */
[----:B------:R-:W-:Y:S02]  /*1590*/  IMAD.MOV.U32 R8, RZ, RZ, 0x1e1 ;  /* 0x000001e1ff087424 */ /* 0x000fe400078e00ff */
[----:B0-----:R-:W-:-:S07]  /*15a0*/  IMAD.MOV.U32 R12, RZ, RZ, 0x1 ;  /* 0x00000001ff0c7424 */ /* 0x001fce00078e00ff */
[----:B------:R-:W-:-:S07]  /*15b0*/  LEPC R20, `(.L_x_17) ;  /* 0x000000001014794e */ /* 0x000fce0000000000 */
[----:B-12--5:R-:W-:Y:S05]  /*15c0*/  CALL.ABS.NOINC R14 ;  /* 0x000000000e007343 */ /* 0x026fea0003c00000 */
.L_x_17:
[----:B------:R-:W-:-:S06]  /*15d0*/  ULOP3.LUT UR4, UR40, 0x1, URZ, 0xfc, !UPT ;  /* 0x0000000128047892 */ /* 0x000fcc000f8efc3f */
[----:B------:R-:W-:-:S05]  /*15e0*/  IMAD.U32 R0, RZ, RZ, UR4 ;  /* 0x00000004ff007e24 */ /* 0x000fca000f8e00ff */
[----:B------:R-:W-:-:S13]  /*15f0*/  ISETP.NE.AND P0, PT, R0, 0x3, PT ;  /* 0x000000030000780c */ /* 0x000fda0003f05270 */
[----:B------:R-:W-:Y:S05]  /*1600*/  @!P0 BRA `(.L_x_18) ;  /* 0x0000000000048947 */ /* 0x000fea0003800000 */
[----:B------:R-:W-:Y:S01]  /*1610*/  BPT.TRAP 0x1 ;  /* 0x000000040000795c */ /* 0x000fe20000300000 */
.L_x_18:
[----:B------:R-:W0:Y:S01]  /*1620*/  S2UR UR5, SR_CgaCtaId ;  /* 0x00000000000579c3 */ /* 0x000e220000008800 */
[----:B------:R-:W-:Y:S01]  /*1630*/  UMOV UR4, 0x400 ;  /* 0x0000040000047882 */ /* 0x000fe20000000000 */
[----:B--2---:R-:W-:Y:S02]  /*1640*/  IMAD.U32 R3, RZ, RZ, UR38 ;  /* 0x00000026ff037e24 */ /* 0x004fe4000f8e00ff */
[----:B---34-:R-:W-:-:S03]  /*1650*/  IMAD.U32 R5, RZ, RZ, UR39 ;  /* 0x00000027ff057e24 */ /* 0x018fc6000f8e00ff */
[----:B------:R-:W-:Y:S01]  /*1660*/  SHF.L.U32 R3, R3, 0x1f, RZ ;  /* 0x0000001f03037819 */ /* 0x000fe200000006ff */
[----:B0-----:R-:W-:-:S06]  /*1670*/  ULEA UR4, UR5, UR4, 0x18 ;  /* 0x0000000405047291 */ /* 0x001fcc000f8ec03f */
[----:B------:R-:W-:-:S04]  /*1680*/  IMAD.U32 R0, RZ, RZ, UR4 ;  /* 0x00000004ff007e24 */ /* 0x000fc8000f8e00ff */
[----:B------:R-:W-:-:S04]  /*1690*/  IMAD R4, R5, 0x8, R0 ;  /* 0x0000000805047824 */ /* 0x000fc800078e0200 */
[----:B------:R0:W1:Y:S01]  /*16a0*/  SYNCS.PHASECHK.TRANS64.TRYWAIT P1, [R4+URZ], R3 ;  /* 0x00000003040075a7 */ /* 0x000062000802017f */
[----:B------:R-:W-:Y:S05]  /*16b0*/  @!P0 BRA `(.L_x_19) ;  /* 0x0000000000048947 */ /* 0x000fea0003800000 */
[----:B------:R-:W-:Y:S01]  /*16c0*/  BPT.TRAP 0x1 ;  /* 0x000000040000795c */ /* 0x000fe20000300000 */
.L_x_19:
[----:B-1----:R-:W-:Y:S05]  /*16d0*/  @P1 BRA `(.L_x_20) ;  /* 0x0000000000081947 */ /* 0x002fea0003800000 */
[----:B------:R-:W1:Y:S02]  /*16e0*/  SYNCS.PHASECHK.TRANS64.TRYWAIT P1, [R4+URZ], R3 ;  /* 0x00000003040075a7 */ /* 0x000e64000802017f */
[----:B-1----:R-:W-:Y:S05]  /*16f0*/  @!P1 BRA `(.L_x_21) ;  /* 0x0000019800809947 */ /* 0x002fea0003800000 */
.L_x_20:
[----:B------:R-:W-:-:S04]  /*1700*/  UISETP.LT.AND UP0, UPT, UR44, 0x1, UPT ;  /* 0x000000012c00788c */ /* 0x000fc8000bf01270 */
[----:B------:R-:W-:-:S06]  /*1710*/  USEL UR4, UR44, 0x1, UP0 ;  /* 0x000000012c047887 */ /* 0x000fcc0008000000 */
[----:B01----:R-:W-:Y:S01]  /*1720*/  IMAD.U32 R3, RZ, RZ, UR4 ;  /* 0x00000004ff037e24 */ /* 0x003fe2000f8e00ff */
[----:B------:R-:W-:Y:S05]  /*1730*/  WARPSYNC.ALL ;  /* 0x0000000000007948 */ /* 0x000fea0003800000 */
[----:B------:R-:W-:-:S04]  /*1740*/  IADD3 R3, -R3, UR44, RZ ;  /* 0x0000002c03037c10 */ /* 0x000fc8000fffe1ff */
[----:B------:R-:W-:Y:S02]  /*1750*/  ISETP.GE.AND P1, PT, R3, 0x1, PT ;  /* 0x000000010300780c */ /* 0x000fe40003f26270 */
[----:B------:R-:W-:Y:S01]  /*1760*/  R2UR UR4, R0 ;  /* 0x00000000000472ca */ /* 0x000fe200000e0000 */
[----:B------:R-:W-:Y:S01]  /*1770*/  WARPGROUP.ARRIVE ;  /* 0x00000000000079c5 */ /* 0x000fe20000000000 */
[----:B------:R-:W-:Y:S01]  /*1780*/  UMOV UR9, 0x40000040 ;  /* 0x4000004000097882 */ /* 0x000fe20000000000 */
[----:B------:R-:W-:Y:S01]  /*1790*/  UMOV UR11, 0x40000040 ;  /* 0x40000040000b7882 */ /* 0x000fe20000000000 */
[----:B------:R0:W-:Y:S04]  /*17a0*/  STL [R1+0x2c8], R17 ;  /* 0x0002c81101007387 */ /* 0x0001e80000100800 */
[----:B-----5:R1:W-:Y:S04]  /*17b0*/  STL [R1+0x2c4], R16 ;  /* 0x0002c41001007387 */ /* 0x0203e80000100800 */
[----:B------:R2:W-:Y:S01]  /*17c0*/  STL [R1+0x2c0], R3 ;  /* 0x0002c00301007387 */ /* 0x0005e20000100800 */
[----:B------:R-:W-:-:S03]  /*17d0*/  UIADD3 UR4, UR4, 0x20100, URZ ;  /* 0x0002010004047890 */ /* 0x000fc6000fffe03f */
[----:B------:R3:W-:Y:S01]  /*17e0*/  STL [R1+0x2bc], R2 ;  /* 0x0002bc0201007387 */ /* 0x0007e20000100800 */
[----:B------:R-:W-:-:S03]  /*17f0*/  USHF.R.U32.HI UR4, URZ, 0x4, UR4 ;  /* 0x000000043f047899 */ /* 0x000fc60008011604 */
[----:B------:R4:W-:Y:S01]  /*1800*/  STL [R1+0x2cc], R0 ;  /* 0x0002cc0001007387 */ /* 0x0009e20000100800 */
[----:B------:R-:W-:Y:S02]  /*1810*/  ULOP3.LUT UR5, UR4, 0x3fff, URZ, 0xc0, !UPT ;  /* 0x00003fff04057892 */ /* 0x000fe4000f8ec03f */
[----:B------:R-:W-:Y:S02]  /*1820*/  ULOP3.LUT UR4, UR46, 0x10000, URZ, 0xfc, !UPT ;  /* 0x000100002e047892 */ /* 0x000fe4000f8efc3f */
[----:B------:R-:W-:Y:S02]  /*1830*/  ULOP3.LUT UR5, UR5, 0x10000, URZ, 0xfc, !UPT ;  /* 0x0001000005057892 */ /* 0x000fe4000f8efc3f */
[----:B------:R-:W-:Y:S02]  /*1840*/  ULEA UR6, UR39, UR4, 0xb ;  /* 0x0000000427067291 */ /* 0x000fe4000f8e583f */
[----:B------:R-:W-:-:S05]  /*1850*/  ULEA UR7, UR39, UR5, 0xb ;  /* 0x0000000527077291 */ /* 0x000fca000f8e583f */
[----:B------:R-:W-:Y:S02]  /*1860*/  UMOV UR8, UR6 ;  /* 0x0000000600087c82 */ /* 0x000fe40008000000 */
[----:B------:R-:W-:Y:S02]  /*1870*/  UMOV UR10, UR7 ;  /* 0x00000007000a7c82 */ /* 0x000fe40008000000 */
[----:B------:R-:W-:Y:S01]  /*1880*/  HGMMA.64x256x8.F32.TF32 R24, gdesc[UR8], RZ, !UPT, gsb0 ;  /* 0x07e00000081879f0 */ /* 0x000fe2000c0028ff */
[----:B------:R-:W-:Y:S01]  /*1890*/  UIADD3 UR8, UR6, 0x400, URZ ;  /* 0x0000040006087890 */ /* 0x000fe2000fffe03f */
[----:B------:R-:W-:Y:S01]  /*18a0*/  UMOV UR9, 0x40000040 ;  /* 0x4000004000097882 */ /* 0x000fe20000000000 */
[----:B------:R-:W-:Y:S02]  /*18b0*/  WARPGROUP.DEPBAR.LE gsb0, 0x0 ;  /* 0x00008000000079c5 */ /* 0x000fe40000010000 */
[----:B------:R-:W-:Y:S01]  /*18c0*/  STL.64 [R1], R24 ;  /* 0x0000001801007387 */ /* 0x000fe20000100a00 */
[----:B------:R-:W-:Y:S01]  /*18d0*/  IMAD.MOV.U32 R235, RZ, RZ, R46 ;  /* 0x000000ffffeb7224 */ /* 0x000fe200078e002e */
[----:B------:R-:W-:Y:S01]  /*18e0*/  MOV R227, R54 ;  /* 0x0000003600e37202 */ /* 0x000fe20000000f00 */
[----:B------:R-:W-:Y:S01]  /*18f0*/  IMAD.MOV.U32 R234, RZ, RZ, R47 ;  /* 0x000000ffffea7224 */ /* 0x000fe200078e002f */
[----:B------:R-:W-:Y:S01]  /*1900*/  STL.64 [R1+0x8], R26 ;  /* 0x0000081a01007387 */ /* 0x000fe20000100a00 */
        /* <DEDUP_REMOVED lines=24> */
[----:B------:R-:W-:-:S02]  /*1a90*/  IMAD.MOV.U32 R220, RZ, RZ, R61 ;  /* 0x000000ffffdc7224 */ /* 0x000fc400078e003d */
[----:B------:R-:W-:Y:S01]  /*1aa0*/  IMAD.MOV.U32 R219, RZ, RZ, R62 ;  /* 0x000000ffffdb7224 */ /* 0x000fe200078e003e */
[----:B------:R-:W-:Y:S01]  /*1ab0*/  STL.64 [R1+0x40], R40 ;  /* 0x0000402801007387 */ /* 0x000fe20000100a00 */
[----:B------:R-:W-:Y:S02]  /*1ac0*/  IMAD.MOV.U32 R218, RZ, RZ, R63 ;  /* 0x000000ffffda7224 */ /* 0x000fe400078e003f */
[----:B------:R-:W-:Y:S01]  /*1ad0*/  IMAD.MOV.U32 R217, RZ, RZ, R64 ;  /* 0x000000ffffd97224 */ /* 0x000fe200078e0040 */
[----:B------:R-:W-:Y:S01]  /*1ae0*/  STL.64 [R1+0x48], R42 ;  /* 0x0000482a01007387 */ /* 0x000fe20000100a00 */
[----:B------:R-:W-:Y:S02]  /*1af0*/  IMAD.MOV.U32 R216, RZ, RZ, R65 ;  /* 0x000000ffffd87224 */ /* 0x000fe400078e0041 */
[----:B------:R-:W-:Y:S01]  /*1b00*/  IMAD.MOV.U32 R215, RZ, RZ, R66 ;  /* 0x000000ffffd77224 */ /* 0x000fe200078e0042 */
[----:B------:R4:W-:Y:S01]  /*1b10*/  STL.64 [R1+0x50], R44 ;  /* 0x0000502c01007387 */ /* 0x0009e20000100a00 */
[----:B------:R-:W-:-:S02]  /*1b20*/  IMAD.MOV.U32 R214, RZ, RZ, R67 ;  /* 0x000000ffffd67224 */ /* 0x000fc400078e0043 */
[----:B------:R-:W-:Y:S01]  /*1b30*/  IMAD.MOV.U32 R213, RZ, RZ, R68 ;  /* 0x000000ffffd57224 */ /* 0x000fe200078e0044 */
[----:B------:R-:W-:Y:S01]  /*1b40*/  STL [R1+0x580], R152 ;  /* 0x0005809801007387 */ /* 0x000fe20000100800 */
[----:B------:R-:W-:Y:S02]  /*1b50*/  IMAD.MOV.U32 R154, RZ, RZ, R70 ;  /* 0x000000ffff9a7224 */ /* 0x000fe400078e0046 */
[----:B------:R-:W-:Y:S02]  /*1b60*/  IMAD.MOV.U32 R155, RZ, RZ, R71 ;  /* 0x000000ffff9b7224 */ /* 0x000fe400078e0047 */
[----:B------:R-:W-:Y:S02]  /*1b70*/  IMAD.MOV.U32 R156, RZ, RZ, R72 ;  /* 0x000000ffff9c7224 */ /* 0x000fe400078e0048 */
[----:B------:R-:W-:Y:S02]  /*1b80*/  IMAD.MOV.U32 R157, RZ, RZ, R73 ;  /* 0x000000ffff9d7224 */ /* 0x000fe400078e0049 */
[----:B------:R-:W-:-:S02]  /*1b90*/  IMAD.MOV.U32 R158, RZ, RZ, R74 ;  /* 0x000000ffff9e7224 */ /* 0x000fc400078e004a */
[----:B------:R-:W-:Y:S02]  /*1ba0*/  IMAD.MOV.U32 R159, RZ, RZ, R75 ;  /* 0x000000ffff9f7224 */ /* 0x000fe400078e004b */
        /* <DEDUP_REMOVED lines=55> */
[----:B0-----:R-:W-:Y:S02]  /*1f20*/  IMAD.MOV.U32 R17, RZ, RZ, R135 ;  /* 0x000000ffff117224 */ /* 0x001fe400078e0087 */
[----:B-1----:R-:W-:Y:S02]  /*1f30*/  IMAD.MOV.U32 R16, RZ, RZ, R136 ;  /* 0x000000ffff107224 */ /* 0x002fe400078e0088 */
        /* <DEDUP_REMOVED lines=11> */
[----:B--2---:R-:W-:Y:S02]  /*1ff0*/  IMAD.MOV.U32 R3, RZ, RZ, R149 ;  /* 0x000000ffff037224 */ /* 0x004fe400078e0095 */
[----:B---3--:R-:W-:Y:S02]  /*2000*/  IMAD.MOV.U32 R2, RZ, RZ, R150 ;  /* 0x000000ffff027224 */ /* 0x008fe400078e0096 */
[----:B----4-:R-:W-:-:S02]  /*2010*/  IMAD.MOV.U32 R0, RZ, RZ, R151 ;  /* 0x000000ffff007224 */ /* 0x010fc400078e0097 */
[----:B------:R-:W-:-:S06]  /*2020*/  WARPGROUP.ARRIVE ;  /* 0x00000000000079c5 */ /* 0x000fcc0000000000 */
[----:B------:R-:W-:Y:S03]  /*2030*/  HGMMA.64x256x8.F32.TF32 R24, gdesc[UR8], RZ, !UPT, gsb0 ;  /* 0x07e00000081879f0 */ /* 0x000fe6000c0028ff */
[----:B------:R-:W-:Y:S02]  /*2040*/  WARPGROUP.DEPBAR.LE gsb0, 0x0 ;  /* 0x00008000000079c5 */ /* 0x000fe40000010000 */
[----:B------:R-:W-:Y:S04]  /*2050*/  STL.64 [R1+0x578], R150 ;  /* 0x0005789601007387 */ /* 0x000fe80000100a00 */
        /* <DEDUP_REMOVED lines=20> */
[----:B------:R0:W-:Y:S04]  /*21a0*/  STL.64 [R1+0x4d0], R108 ;  /* 0x0004d06c01007387 */ /* 0x0001e80000100a00 */
[----:B0-----:R-:W2:Y:S04]  /*21b0*/  LDL.LU R108, [R1] ;  /* 0x00000000016c7983 */ /* 0x001ea80000300800 */
[----:B------:R-:W2:Y:S04]  /*21c0*/  LDL.LU R109, [R1+0x4] ;  /* 0x00000400016d7983 */ /* 0x000ea80000300800 */
        /* <DEDUP_REMOVED lines=19> */
[----:B------:R-:W2:Y:S01]  /*2300*/  LDL.LU R129, [R1+0x54] ;  /* 0x0000540001817983 */ /* 0x000ea20000300800 */
[----:B------:R-:W-:Y:S01]  /*2310*/  IMAD.MOV.U32 R130, RZ, RZ, R235 ;  /* 0x000000ffff827224 */ /* 0x000fe200078e00eb */
[----:B------:R-:W-:Y:S01]  /*2320*/  MOV R137, R228 ;  /* 0x000000e400897202 */ /* 0x000fe20000000f00 */
[----:B------:R-:W-:Y:S01]  /*2330*/  IMAD.MOV.U32 R131, RZ, RZ, R234 ;  /* 0x000000ffff837224 */ /* 0x000fe200078e00ea */
[----:B------:R-:W-:Y:S01]  /*2340*/  MOV R152, R213 ;  /* 0x000000d500987202 */ /* 0x000fe20000000f00 */
[----:B------:R-:W-:Y:S01]  /*2350*/  IMAD.MOV.U32 R132, RZ, RZ, R233 ;  /* 0x000000ffff847224 */ /* 0x000fe200078e00e9 */
[----:B------:R-:W-:Y:S01]  /*2360*/  UIADD3 UR8, UR6, 0x2, URZ ;  /* 0x0000000206087890 */ /* 0x000fe2000fffe03f */
[----:B------:R-:W-:Y:S01]  /*2370*/  IMAD.MOV.U32 R133, RZ, RZ, R232 ;  /* 0x000000ffff857224 */ /* 0x000fe200078e00e8 */
[----:B------:R-:W-:Y:S01]  /*2380*/  UIADD3 UR10, UR7, 0x2, URZ ;  /* 0x00000002070a7890 */ /* 0x000fe2000fffe03f */
[----:B------:R-:W-:Y:S01]  /*2390*/  IMAD.MOV.U32 R134, RZ, RZ, R231 ;  /* 0x000000ffff867224 */ /* 0x000fe200078e00e7 */
[----:B------:R-:W-:Y:S01]  /*23a0*/  UMOV UR9, 0x40000040 ;  /* 0x4000004000097882 */ /* 0x000fe20000000000 */
[----:B------:R-:W-:Y:S01]  /*23b0*/  IMAD.MOV.U32 R135, RZ, RZ, R230 ;  /* 0x000000ffff877224 */ /* 0x000fe200078e00e6 */
[----:B------:R-:W-:Y:S01]  /*23c0*/  UMOV UR11, 0x40000040 ;  /* 0x40000040000b7882 */ /* 0x000fe20000000000 */
[----:B------:R-:W-:-:S02]  /*23d0*/  IMAD.MOV.U32 R136, RZ, RZ, R229 ;  /* 0x000000ffff887224 */ /* 0x000fc400078e00e5 */
[----:B------:R-:W-:Y:S01]  /*23e0*/  IMAD.MOV.U32 R138, RZ, RZ, R227 ;  /* 0x000000ffff8a7224 */ /* 0x000fe200078e00e3 */
[----:B------:R-:W-:Y:S01]  /*23f0*/  MOV R227, R9 ;  /* 0x0000000900e37202 */ /* 0x000fe20000000f00 */
        /* <DEDUP_REMOVED lines=34> */
[----:B------:R-:W-:-:S06]  /*2620*/  IMAD.MOV.U32 R235, RZ, RZ, R0 ;  /* 0x000000ffffeb7224 */ /* 0x000fcc00078e0000 */
[----:B--2---:R-:W-:-:S06]  /*2630*/  WARPGROUP.ARRIVE ;  /* 0x00000000000079c5 */ /* 0x004fcc0000000000 */
[----:B------:R-:W-:Y:S03]  /*2640*/  HGMMA.64x256x8.F32.TF32 R108, gdesc[UR8], R108, gsb0 ;  /* 0x07e00000086c79f0 */ /* 0x000fe6000800286c */
[----:B------:R-:W-:Y:S02]  /*2650*/  WARPGROUP.DEPBAR.LE gsb0, 0x0 ;  /* 0x00008000000079c5 */ /* 0x000fe40000010000 */
[----:B------:R-:W-:Y:S04]  /*2660*/  STL.64 [R1], R108 ;  /* 0x0000006c01007387 */ /* 0x000fe80000100a00 */
        /* <DEDUP_REMOVED lines=63> */
[----:B0-----:R-:W2:Y:S04]  /*2a60*/  LDL.LU R152, [R1+0x580] ;  /* 0x0005800001987983 */ /* 0x001ea80000300800 */
[----:B------:R-:W3:Y:S04]  /*2a70*/  LDL.LU.64 R150, [R1+0x578] ;  /* 0x0005780001967983 */ /* 0x000ee80000300a00 */
        /* <DEDUP_REMOVED lines=20> */
[----:B------:R-:W3:Y:S01]  /*2bc0*/  LDL.LU.64 R108, [R1+0x4d0] ;  /* 0x0004d000016c7983 */ /* 0x000ee20000300a00 */
[----:B------:R-:W-:Y:S01]  /*2bd0*/  UIADD3 UR8, UR6, 0x402, URZ ;  /* 0x0000040206087890 */ /* 0x000fe2000fffe03f */
[----:B------:R-:W-:Y:S01]  /*2be0*/  UMOV UR9, 0x40000040 ;  /* 0x4000004000097882 */ /* 0x000fe20000000000 */
[----:B---3--:R-:W-:-:S07]  /*2bf0*/  WARPGROUP.ARRIVE ;  /* 0x00000000000079c5 */ /* 0x008fce0000000000 */
[----:B------:R-:W-:Y:S03]  /*2c00*/  HGMMA.64x256x8.F32.TF32 R24, gdesc[UR8], R24, gsb0 ;  /* 0x07e00000081879f0 */ /* 0x000fe60008002818 */
        /* <DEDUP_REMOVED lines=65> */
[----:B0-----:R-:W3:Y:S04]  /*3020*/  LDL.LU.64 R24, [R1] ;  /* 0x0000000001187983 */ /* 0x001ee80000300a00 */
        /* <DEDUP_REMOVED lines=63> */
[----:B------:R-:W-:-:S02]  /*3420*/  UIADD3 UR8, UR6, 0x4, URZ ;  /* 0x0000000406087890 */ /* 0x000fc4000fffe03f */
[----:B------:R-:W-:Y:S01]  /*3430*/  UIADD3 UR10, UR7, 0x4, URZ ;  /* 0x00000004070a7890 */ /* 0x000fe2000fffe03f */
[----:B------:R-:W-:Y:S01]  /*3440*/  UMOV UR9, 0x40000040 ;  /* 0x4000004000097882 */ /* 0x000fe20000000000 */
[----:B------:R-:W-:Y:S01]  /*3450*/  UMOV UR11, 0x40000040 ;  /* 0x40000040000b7882 */ /* 0x000fe20000000000 */
[----:B---3--:R-:W-:-:S06]  /*3460*/  WARPGROUP.ARRIVE ;  /* 0x00000000000079c5 */ /* 0x008fcc0000000000 */
[----:B------:R-:W-:Y:S03]  /*3470*/  HGMMA.64x256x8.F32.TF32 R24, gdesc[UR8], R24, gsb0 ;  /* 0x07e00000081879f0 */ /* 0x000fe60008002818 */
        /* <DEDUP_REMOVED lines=41> */
[----:B------:R-:W3:Y:S01]  /*3710*/  LDL.LU.64 R150, [R1+0x4c8] ;  /* 0x0004c80001967983 */ /* 0x000ee20000300a00 */
[----:B------:R-:W-:Y:S02]  /*3720*/  IMAD.MOV.U32 R213, RZ, RZ, R129 ;  /* 0x000000ffffd57224 */ /* 0x000fe400078e0081 */
[----:B------:R-:W-:Y:S01]  /*3730*/  IMAD.MOV.U32 R210, RZ, RZ, R126 ;  /* 0x000000ffffd27224 */ /* 0x000fe200078e007e */
[----:B------:R-:W3:Y:S01]  /*3740*/  LDL.LU.64 R148, [R1+0x4c0] ;  /* 0x0004c00001947983 */ /* 0x000ee20000300a00 */
[----:B------:R-:W-:Y:S02]  /*3750*/  IMAD.MOV.U32 R208, RZ, RZ, R124 ;  /* 0x000000ffffd07224 */ /* 0x000fe400078e007c */
[----:B------:R-:W-:Y:S01]  /*3760*/  IMAD.MOV.U32 R209, RZ, RZ, R125 ;  /* 0x000000ffffd17224 */ /* 0x000fe200078e007d */
[----:B------:R-:W3:Y:S01]  /*3770*/  LDL.LU.64 R146, [R1+0x4b8] ;  /* 0x0004b80001927983 */ /* 0x000ee20000300a00 */
        /* <DEDUP_REMOVED lines=108> */
[----:B------:R-:W-:-:S03]  /*3e40*/  IMAD.MOV.U32 R17, RZ, RZ, R47 ;  /* 0x000000ffff117224 */ /* 0x000fc600078e002f */
        /* <DEDUP_REMOVED lines=14> */
[----:B0-----:R-:W3:Y:S04]  /*3f30*/  LDL.LU.64 R44, [R1+0x320] ;  /* 0x00032000012c7983 */ /* 0x001ee80000300a00 */
        /* <DEDUP_REMOVED lines=11> */
[----:B------:R-:W-:-:S02]  /*3ff0*/  UMOV UR9, 0x40000040 ;  /* 0x4000004000097882 */ /* 0x000fc40000000000 */
[----:B--2---:R-:W-:Y:S01]  /*4000*/  STL [R1+0x2b8], R152 ;  /* 0x0002b89801007387 */ /* 0x004fe20000100800 */
[----:B---3--:R-:W-:-:S06]  /*4010*/  WARPGROUP.ARRIVE ;  /* 0x00000000000079c5 */ /* 0x008fcc0000000000 */
        /* <DEDUP_REMOVED lines=50> */
[----:B------:R-:W-:-:S02]  /*4340*/  IMAD.MOV.U32 R137, RZ, RZ, R233 ;  /* 0x000000ffff897224 */ /* 0x000fc400078e00e9 */
[----:B------:R-:W-:Y:S02]  /*4350*/  IMAD.MOV.U32 R138, RZ, RZ, R232 ;  /* 0x000000ffff8a7224 */ /* 0x000fe400078e00e8 */
[----:B------:R-:W-:Y:S02]  /*4360*/  IMAD.MOV.U32 R139, RZ, RZ, R231 ;  /* 0x000000ffff8b7224 */ /* 0x000fe400078e00e7 */
[----:B------:R-:W-:Y:S02]  /*4370*/  IMAD.MOV.U32 R140, RZ, RZ, R230 ;  /* 0x000000ffff8c7224 */ /* 0x000fe400078e00e6 */
[----:B------:R-:W-:Y:S02]  /*4380*/  IMAD.MOV.U32 R141, RZ, RZ, R229 ;  /* 0x000000ffff8d7224 */ /* 0x000fe400078e00e5 */
[----:B------:R-:W-:Y:S02]  /*4390*/  IMAD.MOV.U32 R142, RZ, RZ, R228 ;  /* 0x000000ffff8e7224 */ /* 0x000fe400078e00e4 */
        /* <DEDUP_REMOVED lines=19> */
[----:B------:R-:W-:Y:S01]  /*44d0*/  IMAD.MOV.U32 R219, RZ, RZ, R22 ;  /* 0x000000ffffdb7224 */ /* 0x000fe200078e0016 */
[----:B------:R0:W5:Y:S01]  /*44e0*/  LDL.LU R0, [R1+0x2cc] ;  /* 0x0002cc0001007983 */ /* 0x0001620000300800 */
[----:B------:R-:W-:-:S02]  /*44f0*/  IMAD.MOV.U32 R220, RZ, RZ, R21 ;  /* 0x000000ffffdc7224 */ /* 0x000fc400078e0015 */
[----:B------:R-:W-:Y:S01]  /*4500*/  IMAD.MOV.U32 R221, RZ, RZ, R20 ;  /* 0x000000ffffdd7224 */ /* 0x000fe200078e0014 */
[----:B------:R0:W5:Y:S01]  /*4510*/  LDL.LU R17, [R1+0x2c8] ;  /* 0x0002c80001117983 */ /* 0x0001620000300800 */
[----:B------:R-:W-:Y:S02]  /*4520*/  IMAD.MOV.U32 R222, RZ, RZ, R19 ;  /* 0x000000ffffde7224 */ /* 0x000fe400078e0013 */
[----:B------:R-:W-:Y:S01]  /*4530*/  IMAD.MOV.U32 R223, RZ, RZ, R18 ;  /* 0x000000ffffdf7224 */ /* 0x000fe200078e0012 */
[----:B------:R0:W5:Y:S01]  /*4540*/  LDL.LU R16, [R1+0x2c4] ;  /* 0x0002c40001107983 */ /* 0x0001620000300800 */
[----:B------:R-:W-:Y:S02]  /*4550*/  IMAD.MOV.U32 R224, RZ, RZ, R15 ;  /* 0x000000ffffe07224 */ /* 0x000fe400078e000f */
[----:B------:R-:W-:Y:S01]  /*4560*/  IMAD.MOV.U32 R225, RZ, RZ, R14 ;  /* 0x000000ffffe17224 */ /* 0x000fe200078e000e */
[----:B------:R0:W5:Y:S01]  /*4570*/  LDL.LU R3, [R1+0x2c0] ;  /* 0x0002c00001037983 */ /* 0x0001620000300800 */
[----:B------:R-:W-:-:S02]  /*4580*/  IMAD.MOV.U32 R227, RZ, RZ, R12 ;  /* 0x000000ffffe37224 */ /* 0x000fc400078e000c */
[----:B------:R-:W-:Y:S01]  /*4590*/  IMAD.MOV.U32 R228, RZ, RZ, R11 ;  /* 0x000000ffffe47224 */ /* 0x000fe200078e000b */
[----:B------:R0:W5:Y:S01]  /*45a0*/  LDL.LU R2, [R1+0x2bc] ;  /* 0x0002bc0001027983 */ /* 0x0001620000300800 */
[----:B------:R-:W-:Y:S02]  /*45b0*/  IMAD.MOV.U32 R229, RZ, RZ, R10 ;  /* 0x000000ffffe57224 */ /* 0x000fe400078e000a */
[----:B------:R-:W-:Y:S02]  /*45c0*/  IMAD.MOV.U32 R230, RZ, RZ, R9 ;  /* 0x000000ffffe67224 */ /* 0x000fe400078e0009 */
[----:B------:R-:W-:Y:S02]  /*45d0*/  IMAD.MOV.U32 R231, RZ, RZ, R8 ;  /* 0x000000ffffe77224 */ /* 0x000fe400078e0008 */
[----:B------:R-:W-:Y:S02]  /*45e0*/  IMAD.MOV.U32 R232, RZ, RZ, R7 ;  /* 0x000000ffffe87224 */ /* 0x000fe400078e0007 */
[----:B------:R-:W-:-:S02]  /*45f0*/  IMAD.MOV.U32 R233, RZ, RZ, R6 ;  /* 0x000000ffffe97224 */ /* 0x000fc400078e0006 */
        /* <DEDUP_REMOVED lines=69> */
[----:B-1----:R0:W5:Y:S04]  /*4a50*/  LDL.LU R152, [R1+0x2b8] ;  /* 0x0002b80001987983 */ /* 0x0021680000300800 */
[----:B------:R-:W2:Y:S04]  /*4a60*/  LDL.LU.64 R150, [R1+0x2b0] ;  /* 0x0002b00001967983 */ /* 0x000ea80000300a00 */
        /* <DEDUP_REMOVED lines=20> */
[----:B------:R-:W2:Y:S01]  /*4bb0*/  LDL.LU.64 R108, [R1+0x208] ;  /* 0x00020800016c7983 */ /* 0x000ea20000300a00 */
[----:B------:R-:W-:Y:S01]  /*4bc0*/  UIADD3 UR8, UR6, 0x406, URZ ;  /* 0x0000040606087890 */ /* 0x000fe2000fffe03f */
[----:B------:R-:W-:Y:S01]  /*4bd0*/  UMOV UR9, 0x40000040 ;  /* 0x4000004000097882 */ /* 0x000fe20000000000 */
[----:B--2---:R-:W-:-:S07]  /*4be0*/  WARPGROUP.ARRIVE ;  /* 0x00000000000079c5 */ /* 0x004fce0000000000 */
[----:B------:R-:W-:Y:S03]  /*4bf0*/  HGMMA.64x256x8.F32.TF32 R24, gdesc[UR8], R24, gsb0 ;  /* 0x07e00000081879f0 */ /* 0x000fe60008002818 */
[----:B------:R-:W-:Y:S02]  /*4c00*/  WARPGROUP.DEPBAR.LE gsb0, 0x0 ;  /* 0x00008000000079c5 */ /* 0x000fe40000010000 */
[----:B0-----:R-:W-:Y:S05]  /*4c10*/  @!P1 BRA `(.L_x_22) ;  /* 0x0000004000d09947 */ /* 0x001fea0003800000 */
[----:B------:R-:W-:Y:S01]  /*4c20*/  UIADD3 UR7, UR39, 0x1, URZ ;  /* 0x0000000127077890 */ /* 0x000fe2000fffe03f */
[----:B-----5:R-:W-:Y:S01]  /*4c30*/  R2UR UR6, R3 ;  /* 0x00000000030672ca */ /* 0x020fe200000e0000 */
[----:B------:R-:W-:Y:S02]  /*4c40*/  UMOV UR12, UR39 ;  /* 0x00000027000c7c82 */ /* 0x000fe40008000000 */
[----:B------:R-:W-:-:S04]  /*4c50*/  UISETP.NE.AND UP0, UPT, UR7, 0x4, UPT ;  /* 0x000000040700788c */ /* 0x000fc8000bf05270 */
[----:B------:R-:W-:Y:S02]  /*4c60*/  USEL UR8, URZ, 0x1, UP0 ;  /* 0x000000013f087887 */ /* 0x000fe40008000000 */
[----:B------:R-:W-:Y:S02]  /*4c70*/  USEL UR7, UR7, URZ, UP0 ;  /* 0x0000003f07077287 */ /* 0x000fe40008000000 */
[----:B------:R-:W-:-:S06]  /*4c80*/  ULOP3.LUT UR8, UR38, UR8, URZ, 0x3c, !UPT ;  /* 0x0000000826087292 */ /* 0x000fcc000f8e3c3f */
[----:B------:R-:W-:-:S07]  /*4c90*/  IMAD.U32 R3, RZ, RZ, UR8 ;  /* 0x00000008ff037e24 */ /* 0x000fce000f8e00ff */
.L_x_29:
[----:B------:R-:W-:Y:S05]  /*4ca0*/  @!P0 BRA `(.L_x_23) ;  /* 0x0000000000048947 */ /* 0x000fea0003800000 */
[----:B------:R-:W-:Y:S01]  /*4cb0*/  BPT.TRAP 0x1 ;  /* 0x000000040000795c */ /* 0x000fe20000300000 */
.L_x_23:
[----:B------:R-:W0:Y:S01]  /*4cc0*/  S2UR UR9, SR_CgaCtaId ;  /* 0x00000000000979c3 */ /* 0x000e220000008800 */
[----:B------:R-:W-:Y:S01]  /*4cd0*/  UMOV UR8, 0x400 ;  /* 0x0000040000087882 */ /* 0x000fe20000000000 */
[----:B------:R-:W-:Y:S01]  /*4ce0*/  IMAD.U32 R4, RZ, RZ, UR7 ;  /* 0x00000007ff047e24 */ /* 0x000fe2000f8e00ff */
[----:B------:R-:W-:Y:S01]  /*4cf0*/  SHF.L.U32 R5, R3, 0x1f, RZ ;  /* 0x0000001f03057819 */ /* 0x000fe200000006ff */
[----:B0-----:R-:W-:-:S06]  /*4d00*/  ULEA UR8, UR9, UR8, 0x18 ;  /* 0x0000000809087291 */ /* 0x001fcc000f8ec03f */
[----:B------:R-:W-:-:S04]  /*4d10*/  IMAD.U32 R0, RZ, RZ, UR8 ;  /* 0x00000008ff007e24 */ /* 0x000fc8000f8e00ff */
[----:B------:R-:W-:-:S04]  /*4d20*/  IMAD R4, R4, 0x8, R0 ;  /* 0x0000000804047824 */ /* 0x000fc800078e0200 */
[----:B------:R0:W1:Y:S01]  /*4d30*/  SYNCS.PHASECHK.TRANS64.TRYWAIT P1, [R4+URZ], R5 ;  /* 0x00000005040075a7 */ /* 0x000062000802017f */
[----:B------:R-:W-:Y:S05]  /*4d40*/  @!P0 BRA `(.L_x_24) ;  /* 0x0000000000048947 */ /* 0x000fea0003800000 */
[----:B------:R-:W-:Y:S01]  /*4d50*/  BPT.TRAP 0x1 ;  /* 0x000000040000795c */ /* 0x000fe20000300000 */
.L_x_24:
[----:B-1----:R-:W-:Y:S05]  /*4d60*/  @P1 BRA `(.L_x_25) ;  /* 0x0000000000081947 */ /* 0x002fea0003800000 */
[----:B------:R-:W1:Y:S02]  /*4d70*/  SYNCS.PHASECHK.TRANS64.TRYWAIT P1, [R4+URZ], R5 ;  /* 0x00000005040075a7 */ /* 0x000e64000802017f */
[----:B-1----:R-:W-:Y:S05]  /*4d80*/  @!P1 BRA `(.L_x_26) ;  /* 0x0000016000f09947 */ /* 0x002fea0003800000 */
.L_x_25:
        /* <DEDUP_REMOVED lines=64> */
[----:B--2---:R-:W2:Y:S04]  /*5190*/  LDL.LU.64 R24, [R1] ;  /* 0x0000000001187983 */ /* 0x004ea80000300a00 */
        /* <DEDUP_REMOVED lines=63> */
[----:B------:R-:W-:-:S02]  /*5590*/  ULEA UR13, UR7, UR4, 0xb ;  /* 0x00000004070d7291 */ /* 0x000fc4000f8e583f */
[----:B------:R-:W-:Y:S01]  /*55a0*/  ULEA UR14, UR7, UR5, 0xb ;  /* 0x00000005070e7291 */ /* 0x000fe2000f8e583f */
[----:B------:R-:W-:Y:S01]  /*55b0*/  STL [R1+0x2cc], R17 ;  /* 0x0002cc1101007387 */ /* 0x000fe20000100800 */
[----:B------:R-:W-:Y:S01]  /*55c0*/  UMOV UR9, 0x40000040 ;  /* 0x4000004000097882 */ /* 0x000fe20000000000 */
[----:B------:R-:W-:Y:S02]  /*55d0*/  UMOV UR11, 0x40000040 ;  /* 0x40000040000b7882 */ /* 0x000fe40000000000 */
[----:B------:R-:W-:Y:S01]  /*55e0*/  UMOV UR8, UR13 ;  /* 0x0000000d00087c82 */ /* 0x000fe20008000000 */
[----:B------:R-:W-:Y:S01]  /*55f0*/  STL [R1+0x2c8], R16 ;  /* 0x0002c81001007387 */ /* 0x000fe20000100800 */
[----:B------:R-:W-:-:S03]  /*5600*/  UMOV UR10, UR14 ;  /* 0x0000000e000a7c82 */ /* 0x000fc60008000000 */
[----:B------:R-:W-:Y:S04]  /*5610*/  STL [R1+0x2c4], R3 ;  /* 0x0002c40301007387 */ /* 0x000fe80000100800 */
[----:B------:R3:W-:Y:S04]  /*5620*/  STL [R1+0x2c0], R2 ;  /* 0x0002c00201007387 */ /* 0x0007e80000100800 */
[----:B------:R4:W-:Y:S01]  /*5630*/  STL [R1+0x2bc], R0 ;  /* 0x0002bc0001007387 */ /* 0x0009e20000100800 */
[----:B--2---:R-:W-:-:S06]  /*5640*/  WARPGROUP.ARRIVE ;  /* 0x00000000000079c5 */ /* 0x004fcc0000000000 */
[----:B------:R-:W-:Y:S03]  /*5650*/  HGMMA.64x256x8.F32.TF32 R24, gdesc[UR8], R24, gsb0 ;  /* 0x07e00000081879f0 */ /* 0x000fe60008002818 */
[----:B------:R-:W-:Y:S02]  /*5660*/  WARPGROUP.DEPBAR.LE gsb0, 0x0 ;  /* 0x00008000000079c5 */ /* 0x000fe40000010000 */
[----:B------:R-:W-:Y:S01]  /*5670*/  STL.64 [R1], R24 ;  /* 0x0000001801007387 */ /* 0x000fe20000100a00 */
[----:B---3--:R-:W-:Y:S01]  /*5680*/  IMAD.MOV.U32 R2, RZ, RZ, R150 ;  /* 0x000000ffff027224 */ /* 0x008fe200078e0096 */
[----:B------:R-:W-:Y:S01]  /*5690*/  MOV R8, R144 ;  /* 0x0000009000087202 */ /* 0x000fe20000000f00 */
[----:B----4-:R-:W-:Y:S01]  /*56a0*/  IMAD.MOV.U32 R0, RZ, RZ, R151 ;  /* 0x000000ffff007224 */ /* 0x010fe200078e0097 */
[----:B------:R-:W-:Y:S01]  /*56b0*/  STL.64 [R1+0x8], R26 ;  /* 0x0000081a01007387 */ /* 0x000fe20000100a00 */
[----:B01----:R-:W-:Y:S01]  /*56c0*/  IMAD.MOV.U32 R4, RZ, RZ, R148 ;  /* 0x000000ffff047224 */ /* 0x003fe200078e0094 */
        /* <DEDUP_REMOVED lines=32> */
[----:B------:R0:W-:Y:S01]  /*58d0*/  STL.64 [R1+0x50], R44 ;  /* 0x0000502c01007387 */ /* 0x0001e20000100a00 */
[----:B------:R-:W-:Y:S02]  /*58e0*/  IMAD.MOV.U32 R212, RZ, RZ, R128 ;  /* 0x000000ffffd47224 */ /* 0x000fe400078e0080 */
[----:B------:R-:W-:Y:S01]  /*58f0*/  IMAD.MOV.U32 R23, RZ, RZ, R129 ;  /* 0x000000ffff177224 */ /* 0x000fe200078e0081 */
[----:B------:R-:W2:Y:S01]  /*5900*/  LDL.LU.64 R150, [R1+0x780] ;  /* 0x0007800001967983 */ /* 0x000ea20000300a00 */
[----:B------:R-:W-:-:S02]  /*5910*/  IMAD.MOV.U32 R210, RZ, RZ, R126 ;  /* 0x000000ffffd27224 */ /* 0x000fc400078e007e */
[----:B------:R-:W-:Y:S01]  /*5920*/  IMAD.MOV.U32 R211, RZ, RZ, R127 ;  /* 0x000000ffffd37224 */ /* 0x000fe200078e007f */
[----:B------:R-:W2:Y:S01]  /*5930*/  LDL.LU.64 R148, [R1+0x778] ;  /* 0x0007780001947983 */ /* 0x000ea20000300a00 */
[----:B------:R-:W-:Y:S02]  /*5940*/  IMAD.MOV.U32 R208, RZ, RZ, R124 ;  /* 0x000000ffffd07224 */ /* 0x000fe400078e007c */
[----:B------:R-:W-:Y:S01]  /*5950*/  IMAD.MOV.U32 R209, RZ, RZ, R125 ;  /* 0x000000ffffd17224 */ /* 0x000fe200078e007d */
[----:B------:R-:W2:Y:S01]  /*5960*/  LDL.LU.64 R146, [R1+0x770] ;  /* 0x0007700001927983 */ /* 0x000ea20000300a00 */
        /* <DEDUP_REMOVED lines=122> */
[----:B0-----:R-:W2:Y:S04]  /*6110*/  LDL.LU.64 R44, [R1+0x5d8] ;  /* 0x0005d800012c7983 */ /* 0x001ea80000300a00 */
        /* <DEDUP_REMOVED lines=11> */
[----:B------:R-:W-:-:S02]  /*61d0*/  UMOV UR9, 0x40000040 ;  /* 0x4000004000097882 */ /* 0x000fc40000000000 */
[----:B------:R-:W-:Y:S01]  /*61e0*/  STL [R1+0x580], R152 ;  /* 0x0005809801007387 */ /* 0x000fe20000100800 */
[----:B--2---:R-:W-:-:S06]  /*61f0*/  WARPGROUP.ARRIVE ;  /* 0x00000000000079c5 */ /* 0x004fcc0000000000 */
        /* <DEDUP_REMOVED lines=58> */
[----:B------:R-:W-:Y:S01]  /*65a0*/  IMAD.MOV.U32 R141, RZ, RZ, R224 ;  /* 0x000000ffff8d7224 */ /* 0x000fe200078e00e0 */
[----:B------:R-:W-:Y:S01]  /*65b0*/  MOV R224, R12 ;  /* 0x0000000c00e07202 */ /* 0x000fe20000000f00 */
        /* <DEDUP_REMOVED lines=32> */
[----:B------:R-:W-:Y:S02]  /*67c0*/  UIADD3 UR8, UR13, 0x2, URZ ;  /* 0x000000020d087890 */ /* 0x000fe4000fffe03f */
[----:B------:R-:W-:Y:S01]  /*67d0*/  UIADD3 UR10, UR14, 0x2, URZ ;  /* 0x000000020e0a7890 */ /* 0x000fe2000fffe03f */
[----:B------:R-:W-:Y:S01]  /*67e0*/  UMOV UR9, 0x40000040 ;  /* 0x4000004000097882 */ /* 0x000fe20000000000 */
[----:B------:R-:W-:Y:S01]  /*67f0*/  UMOV UR11, 0x40000040 ;  /* 0x40000040000b7882 */ /* 0x000fe20000000000 */
        /* <DEDUP_REMOVED lines=236> */
[----:B------:R-:W-:Y:S01]  /*76c0*/  STL.64 [R1+0x30], R36 ;  /* 0x0000302401007387 */ /* 0x000fe20000100a00 */
[----:B------:R-:W-:-:S03]  /*76d0*/  IMAD.MOV.U32 R5, RZ, RZ, R150 ;  /* 0x000000ffff057224 */ /* 0x000fc600078e0096 */
[----:B------:R-:W-:Y:S01]  /*76e0*/  STL.64 [R1+0x38], R38 ;  /* 0x0000382601007387 */ /* 0x000fe20000100a00 */
[----:B------:R-:W-:-:S03]  /*76f0*/  IMAD.MOV.U32 R4, RZ, RZ, R151 ;  /* 0x000000ffff047224 */ /* 0x000fc600078e0097 */
[----:B------:R-:W-:Y:S01]  /*7700*/  STL.64 [R1+0x40], R40 ;  /* 0x0000402801007387 */ /* 0x000fe20000100a00 */
[----:B------:R-:W-:-:S03]  /*7710*/  IMAD.MOV.U32 R7, RZ, RZ, R148 ;  /* 0x000000ffff077224 */ /* 0x000fc600078e0094 */
[----:B------:R-:W-:Y:S01]  /*7720*/  STL.64 [R1+0x48], R42 ;  /* 0x0000482a01007387 */ /* 0x000fe20000100a00 */
[----:B------:R-:W-:Y:S01]  /*7730*/  IMAD.MOV.U32 R6, RZ, RZ, R149 ;  /* 0x000000ffff067224 */ /* 0x000fe200078e0095 */
[----:B------:R-:W-:Y:S02]  /*7740*/  MOV R9, R146 ;  /* 0x0000009200097202 */ /* 0x000fe40000000f00 */
[----:B------:R0:W-:Y:S01]  /*7750*/  STL.64 [R1+0x50], R44 ;  /* 0x0000502c01007387 */ /* 0x0001e20000100a00 */
[----:B------:R-:W-:-:S03]  /*7760*/  IMAD.MOV.U32 R8, RZ, RZ, R147 ;  /* 0x000000ffff087224 */ /* 0x000fc600078e0093 */
[----:B------:R-:W3:Y:S01]  /*7770*/  LDL.LU.64 R150, [R1+0x4c8] ;  /* 0x0004c80001967983 */ /* 0x000ee20000300a00 */
[----:B------:R-:W-:Y:S02]  /*7780*/  IMAD.MOV.U32 R11, RZ, RZ, R144 ;  /* 0x000000ffff0b7224 */ /* 0x000fe400078e0090 */
        /* <DEDUP_REMOVED lines=14> */
[----:B------:R-:W-:Y:S01]  /*7870*/  IMAD.MOV.U32 R23, RZ, RZ, R134 ;  /* 0x000000ffff177224 */ /* 0x000fe200078e0086 */
[----:B------:R-:W-:Y:S01]  /*7880*/  MOV R216, R132 ;  /* 0x0000008400d87202 */ /* 0x000fe20000000f00 */
[----:B------:R-:W-:Y:S01]  /*7890*/  IMAD.MOV.U32 R22, RZ, RZ, R135 ;  /* 0x000000ffff167224 */ /* 0x000fe200078e0087 */
[----:B------:R-:W3:Y:S01]  /*78a0*/  LDL.LU.64 R138, [R1+0x498] ;  /* 0x00049800018a7983 */ /* 0x000ee20000300a00 */
        /* <DEDUP_REMOVED lines=340> */
[----:B------:R-:W-:Y:S01]  /*8df0*/  BPT.TRAP 0x1 ;  /* 0x000000040000795c */ /* 0x000fe20000300000 */
.L_x_27:
[----:B-----5:R-:W-:Y:S01]  /*8e00*/  ISETP.NE.AND P1, PT, R17, RZ, PT ;  /* 0x000000ff1100720c */ /* 0x020fe20003f25270 */
[----:B------:R-:W-:Y:S01]  /*8e10*/  IMAD.U32 R4, RZ, RZ, UR12 ;  /* 0x0000000cff047e24 */ /* 0x000fe2000f8e00ff */
[----:B------:R-:W-:-:S11]  /*8e20*/  UISETP.GT.U32.AND UP0, UPT, UR40, 0x1, UPT ;  /* 0x000000012800788c */ /* 0x000fd6000bf04070 */
[----:B------:R-:W-:-:S04]  /*8e30*/  @P1 IMAD R4, R4, 0x8, R0 ;  /* 0x0000000804041824 */ /* 0x000fc800078e0200 */
[----:B------:R-:W-:-:S05]  /*8e40*/  @P1 VIADD R4, R4, 0x20 ;  /* 0x0000002004041836 */ /* 0x000fca0000000000 */
[----:B------:R-:W-:-:S04]  /*8e50*/  @P1 PRMT R4, R152, 0x654, R4 ;  /* 0x0000065498041816 */ /* 0x000fc80000000004 */
[----:B------:R0:W-:Y:S01]  /*8e60*/  @P1 SYNCS.ARRIVE.TRANS64.RED.A1T0 RZ, [R4+URZ], RZ ;  /* 0x000000ff04ff19a7 */ /* 0x0001e2000810043f */
[----:B------:R-:W-:-:S13]  /*8e70*/  PLOP3.LUT P1, PT, PT, PT, UP0, 0x80, 0x0 ;  /* 0x000000000000781c */ /* 0x000fda0003f2f008 */
[----:B0-----:R-:W-:Y:S05]  /*8e80*/  @P1 BRA `(.L_x_28) ;  /* 0x0000000000041947 */ /* 0x001fea0003800000 */
[----:B------:R-:W-:Y:S01]  /*8e90*/  BPT.TRAP 0x1 ;  /* 0x000000040000795c */ /* 0x000fe20000300000 */
.L_x_28:
[----:B------:R-:W-:Y:S02]  /*8ea0*/  UISETP.GT.AND UP2, UPT, UR6, 0x1, UPT ;  /* 0x000000010600788c */ /* 0x000fe4000bf44270 */
[----:B------:R-:W-:Y:S02]  /*8eb0*/  UIADD3 UR7, UR7, 0x1, URZ ;  /* 0x0000000107077890 */ /* 0x000fe4000fffe03f */
[----:B------:R-:W-:Y:S02]  /*8ec0*/  UIADD3 UR12, UR12, 0x1, URZ ;  /* 0x000000010c0c7890 */ /* 0x000fe4000fffe03f */
[----:B------:R-:W-:Y:S01]  /*8ed0*/  PLOP3.LUT P1, PT, PT, PT, UP2, 0x80, 0x0 ;  /* 0x000000000000781c */ /* 0x000fe20003f2f028 */
[----:B------:R-:W-:Y:S02]  /*8ee0*/  UISETP.NE.AND UP0, UPT, UR7, 0x4, UPT ;  /* 0x000000040700788c */ /* 0x000fe4000bf05270 */
[----:B------:R-:W-:Y:S02]  /*8ef0*/  UISETP.NE.AND UP1, UPT, UR12, 0x4, UPT ;  /* 0x000000040c00788c */ /* 0x000fe4000bf25270 */
[----:B------:R-:W-:-:S02]  /*8f00*/  USEL UR8, URZ, 0x1, UP0 ;  /* 0x000000013f087887 */ /* 0x000fc40008000000 */
[----:B------:R-:W-:Y:S02]  /*8f10*/  UIADD3 UR6, UR6, -0x1, URZ ;  /* 0xffffffff06067890 */ /* 0x000fe4000fffe03f */
[----:B------:R-:W-:Y:S02]  /*8f20*/  USEL UR7, UR7, URZ, UP0 ;  /* 0x0000003f07077287 */ /* 0x000fe40008000000 */
[----:B------:R-:W-:Y:S01]  /*8f30*/  USEL UR12, UR12, URZ, UP1 ;  /* 0x0000003f0c0c7287 */ /* 0x000fe20008800000 */
[----:B------:R-:W-:Y:S01]  /*8f40*/  LOP3.LUT R3, R3, UR8, RZ, 0x3c, !PT ;  /* 0x0000000803037c12 */ /* 0x000fe2000f8e3cff */
[----:B------:R-:W-:Y:S10]  /*8f50*/  @P1 BRA `(.L_x_29) ;  /* 0xffffffbc00501947 */ /* 0x000ff4000383ffff */
.L_x_22:
[----:B-----5:R-:W0:Y:S02]  /*8f60*/  LDC R3, c[0x0][0x28c] ;  /* 0x0000a300ff037b82 */ /* 0x020e240000000800 */
[----:B0-----:R-:W-:-:S13]  /*8f70*/  ISETP.GE.AND P1, PT, R3, 0x1, PT ;  /* 0x000000010300780c */ /* 0x001fda0003f26270 */
[----:B------:R-:W-:Y:S05]  /*8f80*/  @!P1 BRA `(.L_x_30) ;  /* 0x0000000000449947 */ /* 0x000fea0003800000 */
[----:B------:R-:W-:Y:S05]  /*8f90*/  @!P0 BRA `(.L_x_31) ;  /* 0x0000000000048947 */ /* 0x000fea0003800000 */
[----:B------:R-:W-:Y:S01]  /*8fa0*/  BPT.TRAP 0x1 ;  /* 0x000000040000795c */ /* 0x000fe20000300000 */
.L_x_31:
[----:B------:R-:W-:Y:S01]  /*8fb0*/  ISETP.NE.AND P0, PT, R17, RZ, PT ;  /* 0x000000ff1100720c */ /* 0x000fe20003f05270 */
[----:B------:R-:W-:-:S12]  /*8fc0*/  UISETP.LT.AND UP1, UPT, UR44, 0x1, UPT ;  /* 0x000000012c00788c */ /* 0x000fd8000bf21270 */
[----:B------:R-:W-:-:S05]  /*8fd0*/  VOTEU.ANY UP0, P0 ;  /* 0x00000000003f7886 */ /* 0x000fca0000000100 */
[----:B------:R-:W-:-:S04]  /*8fe0*/  @UP0 USEL UR4, UR44, 0x1, UP1 ;  /* 0x000000012c040887 */ /* 0x000fc80008800000 */
[----:B------:R-:W-:Y:S02]  /*8ff0*/  @UP0 UIADD3 UR4, UR39, UR44, -UR4 ;  /* 0x0000002c27040290 */ /* 0x000fe4000fffe804 */
[----:B------:R-:W-:-:S04]  /*9000*/  UISETP.GT.U32.AND UP0, UPT, UR40, 0x1, UPT ;  /* 0x000000012800788c */ /* 0x000fc8000bf04070 */
[----:B------:R-:W-:-:S04]  /*9010*/  IMAD.U32 R3, RZ, RZ, UR4 ;  /* 0x00000004ff037e24 */ /* 0x000fc8000f8e00ff */
[----:B------:R-:W-:-:S05]  /*9020*/  @P0 IMAD.SHL.U32 R3, R3, 0x8, RZ ;  /* 0x0000000803030824 */ /* 0x000fca00078e00ff */
[----:B------:R-:W-:-:S04]  /*9030*/  @P0 LOP3.LUT R3, R3, 0x18, RZ, 0xc0, !PT ;  /* 0x0000001803030812 */ /* 0x000fc800078ec0ff */
[----:B------:R-:W-:-:S04]  /*9040*/  @P0 IADD3 R0, R0, 0x20, R3 ;  /* 0x0000002000000810 */ /* 0x000fc80007ffe003 */
[----:B------:R-:W-:-:S04]  /*9050*/  @P0 PRMT R0, R152, 0x654, R0 ;  /* 0x0000065498000816 */ /* 0x000fc80000000000 */
[----:B------:R0:W-:Y:S01]  /*9060*/  @P0 SYNCS.ARRIVE.TRANS64.RED.A1T0 RZ, [R0+URZ], RZ ;  /* 0x000000ff00ff09a7 */ /* 0x0001e2000810043f */
[----:B------:R-:W-:-:S13]  /*9070*/  PLOP3.LUT P0, PT, PT, PT, UP0, 0x80, 0x0 ;  /* 0x000000000000781c */ /* 0x000fda0003f0f008 */
[----:B0-----:R-:W-:Y:S05]  /*9080*/  @P0 BRA `(.L_x_30) ;  /* 0x0000000000040947 */ /* 0x001fea0003800000 */
[----:B------:R-:W-:Y:S01]  /*9090*/  BPT.TRAP 0x1 ;  /* 0x000000040000795c */ /* 0x000fe20000300000 */
.L_x_30:
[----:B------:R-:W0:Y:S01]  /*90a0*/  S2R R8, SR_TID.X ;  /* 0x0000000000087919 */ /* 0x000e220000002100 */
[----:B------:R-:W-:Y:S01]  /*90b0*/  IMAD.MOV.U32 R19, RZ, RZ, 0x6540 ;  /* 0x00006540ff137424 */ /* 0x000fe200078e00ff */
[----:B------:R-:W-:Y:S02]  /*90c0*/  UIMAD.WIDE UR6, UR41, 0x100, URZ ;  /* 0x00000100290678a5 */ /* 0x000fe4000f8e023f */
[----:B------:R-:W-:Y:S01]  /*90d0*/  USHF.R.S32.HI UR10, URZ, 0x1f, UR43 ;  /* 0x0000001f3f0a7899 */ /* 0x000fe2000801142b */
[----:B------:R-:W-:Y:S01]  /*90e0*/  ULDC.64 UR8, c[0x0][0x5d0] ;  /* 0x0001740000087ab9 */ /* 0x000fe20000000a00 */
[----:B------:R-:W-:Y:S02]  /*90f0*/  UIADD3 UR39, UR44, UR39, URZ ;  /* 0x000000272c277290 */ /* 0x000fe4000fffe03f */
[----:B------:R-:W-:Y:S02]  /*9100*/  UIMAD UR4, UR10, UR8, URZ ;  /* 0x000000080a0472a4 */ /* 0x000fe4000f8e023f */
[----:B------:R-:W-:-:S02]  /*9110*/  USHF.L.U32 UR41, UR41, 0x8, URZ ;  /* 0x0000000829297899 */ /* 0x000fc4000800063f */
[----:B------:R-:W-:Y:S01]  /*9120*/  UIMAD UR4, UR43, UR9, UR4 ;  /* 0x000000092b0472a4 */ /* 0x000fe2000f8e0204 */
[----:B------:R-:W-:Y:S01]  /*9130*/  ULDC UR5, c[0x0][0x284] ;  /* 0x0000a10000057ab9 */ /* 0x000fe20000000800 */
[----:B------:R-:W-:Y:S01]  /*9140*/  UISETP.GT.U32.AND UP0, UPT, UR39, 0x3, UPT ;  /* 0x000000032700788c */ /* 0x000fe2000bf04070 */
[----:B------:R-:W-:-:S03]  /*9150*/  IMAD.U32 R158, RZ, RZ, UR5 ;  /* 0x00000005ff9e7e24 */ /* 0x000fc6000f8e00ff */
[----:B------:R-:W-:Y:S01]  /*9160*/  UISETP.LT.U32.AND UP0, UPT, UR44, 0x4, UP0 ;  /* 0x000000042c00788c */ /* 0x000fe20008701070 */
[--C-:B0-----:R-:W-:Y:S01]  /*9170*/  SHF.R.U32.HI R4, RZ, 0x7, R8.reuse ;  /* 0x00000007ff047819 */ /* 0x101fe20000011608 */
[----:B------:R-:W-:Y:S01]  /*9180*/  IMAD.SHL.U32 R18, R8, 0x2, RZ ;  /* 0x0000000208127824 */ /* 0x000fe200078e00ff */
[----:B------:R-:W-:Y:S02]  /*9190*/  SHF.R.U32.HI R5, RZ, 0x2, R8 ;  /* 0x00000002ff057819 */ /* 0x000fe40000011608 */
[----:B------:R-:W-:Y:S02]  /*91a0*/  LOP3.LUT R4, R4, 0x1, RZ, 0xc0, !PT ;  /* 0x0000000104047812 */ /* 0x000fe400078ec0ff */
[----:B------:R-:W-:Y:S02]  /*91b0*/  LOP3.LUT R6, R8, 0x60, RZ, 0xc0, !PT ;  /* 0x0000006008067812 */ /* 0x000fe400078ec0ff */
[----:B------:R-:W-:Y:S01]  /*91c0*/  LOP3.LUT R5, R5, 0x7, RZ, 0xc0, !PT ;  /* 0x0000000705057812 */ /* 0x000fe200078ec0ff */
[----:B------:R-:W-:Y:S01]  /*91d0*/  IMAD.SHL.U32 R3, R4, 0x40, RZ ;  /* 0x0000004004037824 */ /* 0x000fe200078e00ff */
[----:B------:R-:W-:-:S02]  /*91e0*/  LOP3.LUT R18, R18, 0x6, RZ, 0xc0, !PT ;  /* 0x0000000612127812 */ /* 0x000fc400078ec0ff */
[----:B------:R-:W-:Y:S02]  /*91f0*/  SHF.R.U32.HI R6, RZ, 0x1, R6 ;  /* 0x00000001ff067819 */ /* 0x000fe40000011606 */
[--C-:B------:R-:W-:Y:S02]  /*9200*/  LOP3.LUT R3, R3, 0x40, R5.reuse, 0xe2, !PT ;  /* 0x0000004003037812 */ /* 0x100fe400078ee205 */
[----:B------:R-:W-:Y:S01]  /*9210*/  PRMT R18, R18, R19, UR42 ;  /* 0x0000002a12127e16 */ /* 0x000fe20008000013 */
[----:B------:R-:W-:Y:S01]  /*9220*/  USHF.L.U32 UR42, UR42, 0x8, URZ ;  /* 0x000000082a2a7899 */ /* 0x000fe2000800063f */
[----:B------:R-:W-:Y:S01]  /*9230*/  IADD3 R0, RZ, -R6, -R5 ;  /* 0x80000006ff007210 */ /* 0x000fe20007ffe805 */
[----:B------:R-:W-:Y:S01]  /*9240*/  IMAD.MOV.U32 R5, RZ, RZ, -0x2 ;  /* 0xfffffffeff057424 */ /* 0x000fe200078e00ff */
[----:B------:R-:W-:Y:S01]  /*9250*/  LOP3.LUT R3, R3, UR6, R6, 0xfe, !PT ;  /* 0x0000000603037c12 */ /* 0x000fe2000f8efe06 */
[----:B------:R-:W-:Y:S01]  /*9260*/  IMAD.U32 R6, RZ, RZ, UR8 ;  /* 0x00000008ff067e24 */ /* 0x000fe2000f8e00ff */
[----:B------:R-:W-:Y:S01]  /*9270*/  SHF.R.S32.HI R19, RZ, 0x1f, R18 ;  /* 0x0000001fff137819 */ /* 0x000fe20000011412 */
[----:B------:R-:W-:Y:S01]  /*9280*/  ULDC UR8, c[0x0][0x288] ;  /* 0x0000a20000087ab9 */ /* 0x000fe20000000800 */
[----:B------:R-:W-:Y:S01]  /*9290*/  IMAD R0, R4, -0x40, R0 ;  /* 0xffffffc004007824 */ /* 0x000fe200078e0200 */
[----:B------:R-:W-:Y:S01]  /*92a0*/  UISETP.GE.AND UP1, UPT, UR42, UR8, UPT ;  /* 0x000000082a00728c */ /* 0x000fe2000bf26270 */
[----:B------:R-:W-:-:S03]  /*92b0*/  IMAD.WIDE.U32 R6, R6, UR43, R18 ;  /* 0x0000002b06067c25 */ /* 0x000fc6000f8e0012 */
[----:B------:R-:W-:Y:S02]  /*92c0*/  UISETP.GE.OR UP1, UPT, UR41, UR5, UP1 ;  /* 0x000000052900728c */ /* 0x000fe40008f26670 */
[----:B------:R-:W-:Y:S01]  /*92d0*/  IADD3 R158, R158, -UR41, R0 ;  /* 0x800000299e9e7c10 */ /* 0x000fe2000fffe000 */
[----:B------:R-:W-:Y:S01]  /*92e0*/  USEL UR5, URZ, 0x1, !UP0 ;  /* 0x000000013f057887 */ /* 0x000fe2000c000000 */
[----:B------:R-:W-:Y:S01]  /*92f0*/  IADD3 R7, R7, UR4, RZ ;  /* 0x0000000407077c10 */ /* 0x000fe2000fffe0ff */
[----:B------:R-:W-:Y:S01]  /*9300*/  USHF.R.U32.HI UR4, URZ, 0x2, UR39 ;  /* 0x000000023f047899 */ /* 0x000fe20008011627 */
[----:B------:R-:W-:Y:S01]  /*9310*/  LOP3.LUT R0, R8, 0x3, RZ, 0xc0, !PT ;  /* 0x0000000308007812 */ /* 0x000fe200078ec0ff */
[----:B------:R-:W-:Y:S01]  /*9320*/  ULOP3.LUT UR39, UR39, 0x3, URZ, 0xc0, !UPT ;  /* 0x0000000327277892 */ /* 0x000fe2000f8ec03f */
[----:B------:R-:W-:Y:S01]  /*9330*/  PLOP3.LUT P0, PT, PT, PT, UP1, 0x80, 0x0 ;  /* 0x000000000000781c */ /* 0x000fe20003f0f018 */
[----:B------:R-:W-:Y:S02]  /*9340*/  ULOP3.LUT UR4, UR4, 0x1, URZ, 0xc0, !UPT ;  /* 0x0000000104047892 */ /* 0x000fe4000f8ec03f */
[----:B------:R-:W-:Y:S01]  /*9350*/  IMAD R0, R0, R5, UR8 ;  /* 0x0000000800007e24 */ /* 0x000fe2000f8e0205 */
[----:B------:R-:W-:Y:S01]  /*9360*/  UMOV UR41, 0xffffffff ;  /* 0xffffffff00297882 */ /* 0x000fe20000000000 */
[----:B------:R-:W-:-:S02]  /*9370*/  UISETP.NE.U32.AND UP2, UPT, UR4, 0x1, UPT ;  /* 0x000000010400788c */ /* 0x000fc4000bf45070 */
[----:B------:R-:W-:Y:S02]  /*9380*/  VIADD R0, R0, -UR42 ;  /* 0x8000002a00007c36 */ /* 0x000fe40008000000 */
[----:B------:R-:W-:-:S04]  /*9390*/  UISETP.GT.U32.AND UP2, UPT, UR44, 0x3, !UP2 ;  /* 0x000000032c00788c */ /* 0x000fc8000d744070 */
[----:B------:R-:W-:-:S04]  /*93a0*/  USEL UR4, URZ, 0x1, !UP2 ;  /* 0x000000013f047887 */ /* 0x000fc8000d000000 */
[----:B------:R-:W-:Y:S01]  /*93b0*/  ULOP3.LUT UR38, UR4, UR38, UR5, 0x96, !UPT ;  /* 0x0000002604267292 */ /* 0x000fe2000f8e9605 */
[----:B------:R-:W-:Y:S11]  /*93c0*/  @P0 BRA `(.L_x_32) ;  /* 0x000000fc00a00947 */ /* 0x000ff60003800000 */
[----:B------:R-:W-:Y:S01]  /*93d0*/  FSETP.NEU.AND P0, PT, R16, RZ, PT ;  /* 0x000000ff1000720b */ /* 0x000fe20003f0d000 */
[----:B------:R-:W-:Y:S01]  /*93e0*/  ULDC.64 UR8, c[0x0][0x5c8] ;  /* 0x0001720000087ab9 */ /* 0x000fe20000000a00 */
[----:B------:R-:W-:Y:S01]  /*93f0*/  ISETP.GT.AND P3, PT, R158, RZ, PT ;  /* 0x000000ff9e00720c */ /* 0x000fe20003f64270 */
[----:B------:R-:W-:Y:S01]  /*9400*/  UIMAD UR4, UR7, UR8, URZ ;  /* 0x00000008070472a4 */ /* 0x000fe2000f8e023f */
[----:B------:R-:W-:Y:S01]  /*9410*/  IMAD.U32 R10, RZ, RZ, UR9 ;  /* 0x00000009ff0a7e24 */ /* 0x000fe2000f8e00ff */
[----:B------:R-:W-:Y:S01]  /*9420*/  BSSY B0, `(.L_x_32) ;  /* 0x0000fe2000007945 */ /* 0x000fe20003800000 */
[----:B------:R-:W-:Y:S01]  /*9430*/  IMAD.WIDE.U32 R6, R3, UR8, R6 ;  /* 0x0000000803067c25 */ /* 0x000fe2000f8e0006 */
[----:B------:R-:W-:-:S03]  /*9440*/  ISETP.GT.AND P1, PT, R0, RZ, P3 ;  /* 0x000000ff0000720c */ /* 0x000fc60001f24270 */
[----:B------:R-:W-:-:S04]  /*9450*/  IMAD R10, R3, R10, UR4 ;  /* 0x00000004030a7e24 */ /* 0x000fc8000f8e020a */
[----:B------:R-:W-:Y:S01]  /*9460*/  IMAD.IADD R10, R7, 0x1, R10 ;  /* 0x00000001070a7824 */ /* 0x000fe200078e020a */
[----:B------:R-:W-:Y:S06]  /*9470*/  @!P0 BRA `(.L_x_33) ;  /* 0x000000ac003c8947 */ /* 0x000fec0003800000 */
[----:B------:R-:W0:Y:S01]  /*9480*/  LDC.64 R22, c[0x0][0x5b8] ;  /* 0x00016e00ff167b82 */ /* 0x000e220000000a00 */
[----:B------:R-:W2:Y:S01]  /*9490*/  LDL.LU R11, [R1] ;  /* 0x00000000010b7983 */ /* 0x000ea20000300800 */
[----:B------:R-:W-:-:S06]  /*94a0*/  ULDC.64 UR4, c[0x0][0x5c0] ;  /* 0x0001700000047ab9 */ /* 0x000fcc0000000a00 */
[----:B------:R-:W1:Y:S08]  /*94b0*/  LDC.64 R14, c[0x0][0x5b0] ;  /* 0x00016c00ff0e7b82 */ /* 0x000e700000000a00 */
[----:B------:R-:W3:Y:S01]  /*94c0*/  LDC.64 R12, c[0x0][0x5a8] ;  /* 0x00016a00ff0c7b82 */ /* 0x000ee20000000a00 */
[C---:B0-----:R-:W-:Y:S02]  /*94d0*/  IMAD R159, R22.reuse, UR10, RZ ;  /* 0x0000000a169f7c24 */ /* 0x041fe4000f8e02ff */
[----:B------:R-:W-:-:S04]  /*94e0*/  IMAD.WIDE.U32 R154, R22, UR43, R18 ;  /* 0x0000002b169a7c25 */ /* 0x000fc8000f8e0012 */
[----:B------:R-:W-:Y:S02]  /*94f0*/  IMAD R159, R23, UR43, R159 ;  /* 0x0000002b179f7c24 */ /* 0x000fe4000f8e029f */
[----:B-1----:R-:W-:Y:S02]  /*9500*/  IMAD R153, R14, UR7, RZ ;  /* 0x000000070e997c24 */ /* 0x002fe4000f8e02ff */
[----:B------:R-:W-:Y:S02]  /*9510*/  IMAD.IADD R21, R155, 0x1, R159 ;  /* 0x000000019b157824 */ /* 0x000fe400078e029f */
[----:B------:R-:W-:Y:S02]  /*9520*/  IMAD.MOV.U32 R20, RZ, RZ, R154 ;  /* 0x000000ffff147224 */ /* 0x000fe400078e009a */
[C---:B------:R-:W-:Y:S02]  /*9530*/  IMAD R153, R3.reuse, R15, R153 ;  /* 0x0000000f03997224 */ /* 0x040fe400078e0299 */
[----:B------:R-:W-:-:S04]  /*9540*/  IMAD.WIDE.U32 R4, R3, R14, R20 ;  /* 0x0000000e03047225 */ /* 0x000fc800078e0014 */
[----:B------:R-:W-:Y:S01]  /*9550*/  IMAD.IADD R5, R5, 0x1, R153 ;  /* 0x0000000105057824 */ /* 0x000fe200078e0299 */
[----:B---3--:R-:W-:-:S04]  /*9560*/  LEA R8, P0, R4, R12, 0x2 ;  /* 0x0000000c04087211 */ /* 0x008fc800078010ff */
[----:B------:R-:W-:-:S05]  /*9570*/  LEA.HI.X R9, R4, R13, R5, 0x2, P0 ;  /* 0x0000000d04097211 */ /* 0x000fca00000f1405 */
[----:B------:R-:W3:Y:S01]  /*9580*/  @P1 LDG.E.LTC128B R23, desc[UR36][R8.64] ;  /* 0x0000002408171981 */ /* 0x000ee2000c1e1920 */
[C---:B------:R-:W-:Y:S01]  /*9590*/  LEA R4, P0, R6.reuse, UR4, 0x2 ;  /* 0x0000000406047c11 */ /* 0x040fe2000f8010ff */
[----:B------:R-:W-:Y:S03]  /*95a0*/  BSSY B1, `(.L_x_34) ;  /* 0x0000010000017945 */ /* 0x000fe60003800000 */
[----:B------:R-:W-:Y:S02]  /*95b0*/  LEA.HI.X R5, R6, UR5, R10, 0x2, P0 ;  /* 0x0000000506057c11 */ /* 0x000fe400080f140a */
[----:B---3--:R-:W-:-:S05]  /*95c0*/  LOP3.LUT R7, R23, 0xffffe000, RZ, 0xc0, !PT ;  /* 0xffffe00017077812 */ /* 0x008fca00078ec0ff */
[----:B------:R-:W-:-:S04]  /*95d0*/  FMUL R7, R7, R16 ;  /* 0x0000001007077220 */ /* 0x000fc80000400000 */
[----:B--2---:R-:W-:-:S05]  /*95e0*/  FFMA R7, R11, R2, R7 ;  /* 0x000000020b077223 */ /* 0x004fca0000000007 */
[----:B------:R-:W-:-:S05]  /*95f0*/  F2FP.TF32.F32.PACK_B R7, R7 ;  /* 0x00000007ff07723e */ /* 0x000fca00024050ff */
[----:B------:R0:W-:Y:S02]  /*9600*/  @P1 STG.E desc[UR36][R4.64], R7 ;  /* 0x0000000704001986 */ /* 0x0001e4000c101924 */
[----:B0-----:R-:W-:-:S04]  /*9610*/  IMAD.WIDE.U32 R6, R3, R14, R18 ;  /* 0x0000000e03067225 */ /* 0x001fc800078e0012 */
[----:B------:R-:W-:Y:S02]  /*9620*/  IMAD.IADD R7, R153, 0x1, R7 ;  /* 0x0000000199077824 */ /* 0x000fe400078e0207 */
[----:B------:R-:W-:-:S04]  /*9630*/  IMAD.WIDE.U32 R6, R22, UR43, R6 ;  /* 0x0000002b16067c25 */ /* 0x000fc8000f8e0006 */
[----:B------:R-:W-:Y:S01]  /*9640*/  IMAD.IADD R7, R159, 0x1, R7 ;  /* 0x000000019f077824 */ /* 0x000fe200078e0207 */
[----:B------:R-:W-:-:S04]  /*9650*/  LEA R10, P0, R6, R12, 0x2 ;  /* 0x0000000c060a7211 */ /* 0x000fc800078010ff */
[----:B------:R-:W-:Y:S02]  /*9660*/  LEA.HI.X R11, R6, R13, R7, 0x2, P0 ;  /* 0x0000000d060b7211 */ /* 0x000fe400000f1407 */
[----:B------:R-:W-:-:S13]  /*9670*/  ISETP.GT.AND P0, PT, R0, 0x1, P3 ;  /* 0x000000010000780c */ /* 0x000fda0001f04270 */
[----:B------:R-:W-:Y:S05]  /*9680*/  @!P0 BRA `(.L_x_35) ;  /* 0x0000000000048947 */ /* 0x000fea0003800000 */
[----:B------:R0:W5:Y:S02]  /*9690*/  LDG.E.LTC128B R23, desc[UR36][R10.64+0x4] ;  /* 0x000004240a177981 */ /* 0x000164000c1e1920 */
.L_x_35:
[----:B------:R-:W-:Y:S05]  /*96a0*/  BSYNC B1 ;  /* 0x0000000000017941 */ /* 0x000fea0003800000 */
.L_x_34:
[----:B------:R-:W2:Y:S01]  /*96b0*/  LDL.LU R7, [R1+0x4] ;  /* 0x0000040001077983 */ /* 0x000ea20000300800 */
[----:B-----5:R-:W-:Y:S01]  /*96c0*/  LOP3.LUT R6, R23, 0xffffe000, RZ, 0xc0, !PT ;  /* 0xffffe00017067812 */ /* 0x020fe200078ec0ff */
[C---:B------:R-:W-:Y:S01]  /*96d0*/  IMAD.SHL.U32 R156, R14.reuse, 0x8, RZ ;  /* 0x000000080e9c7824 */ /* 0x040fe200078e00ff */
[----:B------:R-:W-:Y:S01]  /*96e0*/  SHF.L.U64.HI R157, R14, 0x3, R15 ;  /* 0x000000030e9d7819 */ /* 0x000fe2000001020f */
[----:B------:R-:W3:Y:S02]  /*96f0*/  LDL.LU R160, [R1+0x8] ;  /* 0x0000080001a07983 */ /* 0x000ee40000300800 */
[----:B------:R-:W-:-:S04]  /*9700*/  FMUL R6, R6, R16 ;  /* 0x0000001006067220 */ /* 0x000fc80000400000 */
[----:B--2---:R-:W-:-:S05]  /*9710*/  FFMA R6, R7, R2, R6 ;  /* 0x0000000207067223 */ /* 0x004fca0000000006 */
[----:B------:R-:W-:-:S05]  /*9720*/  F2FP.TF32.F32.PACK_B R6, R6 ;  /* 0x00000006ff06723e */ /* 0x000fca00024050ff */
[----:B------:R1:W-:Y:S01]  /*9730*/  @P0 STG.E desc[UR36][R4.64+0x4], R6 ;  /* 0x0000040604000986 */ /* 0x0003e2000c101924 */
[----:B------:R-:W-:-:S04]  /*9740*/  ISETP.GT.AND P0, PT, R158, 0x8, PT ;  /* 0x000000089e00780c */ /* 0x000fc80003f04270 */
[----:B------:R-:W-:Y:S01]  /*9750*/  ISETP.GT.AND P1, PT, R0, RZ, P0 ;  /* 0x000000ff0000720c */ /* 0x000fe20000724270 */
[----:B-1----:R-:W-:-:S04]  /*9760*/  IMAD.WIDE.U32 R6, R3, R14, R156 ;  /* 0x0000000e03067225 */ /* 0x002fc800078e009c */
[----:B------:R-:W-:Y:S01]  /*9770*/  IMAD.IADD R153, R153, 0x1, R7 ;  /* 0x0000000199997824 */ /* 0x000fe200078e0207 */
[----:B------:R-:W-:-:S05]  /*9780*/  IADD3 R7, P2, R154, R6, RZ ;  /* 0x000000069a077210 */ /* 0x000fca0007f5e0ff */
[----:B------:R-:W-:Y:S01]  /*9790*/  IMAD.X R9, R153, 0x1, R21, P2 ;  /* 0x0000000199097824 */ /* 0x000fe200010e0615 */
[----:B------:R-:W-:-:S04]  /*97a0*/  LEA R8, P2, R7, R12, 0x2 ;  /* 0x0000000c07087211 */ /* 0x000fc800078410ff */
[----:B------:R-:W-:-:S05]  /*97b0*/  LEA.HI.X R9, R7, R13, R9, 0x2, P2 ;  /* 0x0000000d07097211 */ /* 0x000fca00010f1409 */
[----:B------:R1:W2:Y:S01]  /*97c0*/  @P1 LDG.E.LTC128B R23, desc[UR36][R8.64] ;  /* 0x0000002408171981 */ /* 0x0002a2000c1e1920 */
[----:B------:R-:W-:Y:S01]  /*97d0*/  IADD3 R6, P2, R18, R6, RZ ;  /* 0x0000000612067210 */ /* 0x000fe20007f5e0ff */
[----:B------:R-:W-:Y:S01]  /*97e0*/  IMAD.U32 R161, RZ, RZ, UR8 ;  /* 0x00000008ffa17e24 */ /* 0x000fe2000f8e00ff */
[----:B------:R-:W-:Y:S01]  /*97f0*/  ISETP.GT.AND P4, PT, R0, 0x1, P0 ;  /* 0x000000010000780c */ /* 0x000fe20000784270 */
[----:B------:R-:W-:Y:S01]  /*9800*/  BSSY B1, `(.L_x_36) ;  /* 0x0000013000017945 */ /* 0x000fe20003800000 */
[----:B------:R-:W-:Y:S01]  /*9810*/  IADD3.X R7, R19, R153, RZ, P2, !PT ;  /* 0x0000009913077210 */ /* 0x000fe200017fe4ff */
[----:B------:R-:W-:Y:S02]  /*9820*/  IMAD.SHL.U32 R161, R161, 0x20, RZ ;  /* 0x00000020a1a17824 */ /* 0x000fe400078e00ff */
[----:B------:R-:W-:-:S04]  /*9830*/  IMAD.WIDE.U32 R6, R22, UR43, R6 ;  /* 0x0000002b16067c25 */ /* 0x000fc8000f8e0006 */
[----:B------:R-:W-:Y:S01]  /*9840*/  IMAD.IADD R7, R159, 0x1, R7 ;  /* 0x000000019f077824 */ /* 0x000fe200078e0207 */
[----:B-1----:R-:W-:-:S04]  /*9850*/  LEA R8, P2, R6, R12, 0x2 ;  /* 0x0000000c06087211 */ /* 0x002fc800078410ff */
[----:B------:R-:W-:Y:S01]  /*9860*/  LEA.HI.X R9, R6, R13, R7, 0x2, P2 ;  /* 0x0000000d06097211 */ /* 0x000fe200010f1407 */
[----:B------:R-:W-:Y:S01]  /*9870*/  IMAD.U32 R6, RZ, RZ, UR8 ;  /* 0x00000008ff067e24 */ /* 0x000fe2000f8e00ff */
[----:B--2---:R-:W-:-:S05]  /*9880*/  LOP3.LUT R153, R23, 0xffffe000, RZ, 0xc0, !PT ;  /* 0xffffe00017997812 */ /* 0x004fca00078ec0ff */
[----:B------:R-:W-:-:S04]  /*9890*/  FMUL R153, R153, R16 ;  /* 0x0000001099997220 */ /* 0x000fc80000400000 */
[----:B---3--:R-:W-:Y:S01]  /*98a0*/  FFMA R153, R160, R2, R153 ;  /* 0x00000002a0997223 */ /* 0x008fe20000000099 */
[----:B------:R-:W-:-:S04]  /*98b0*/  IMAD.U32 R160, RZ, RZ, UR9 ;  /* 0x00000009ffa07e24 */ /* 0x000fc8000f8e00ff */
[----:B------:R-:W-:Y:S02]  /*98c0*/  F2FP.TF32.F32.PACK_B R153, R153 ;  /* 0x00000099ff99723e */ /* 0x000fe400024050ff */
[----:B------:R-:W-:Y:S02]  /*98d0*/  SHF.L.U64.HI R160, R6, 0x5, R160 ;  /* 0x0000000506a07819 */ /* 0x000fe400000102a0 */
[----:B------:R-:W-:-:S05]  /*98e0*/  IADD3 R6, P2, R161, R4, RZ ;  /* 0x00000004a1067210 */ /* 0x000fca0007f5e0ff */
[----:B------:R-:W-:-:S05]  /*98f0*/  IMAD.X R7, R160, 0x1, R5, P2 ;  /* 0x00000001a0077824 */ /* 0x000fca00010e0605 */
[----:B------:R1:W-:Y:S01]  /*9900*/  @P1 STG.E desc[UR36][R6.64], R153 ;  /* 0x0000009906001986 */ /* 0x0003e2000c101924 */
[----:B------:R-:W-:Y:S05]  /*9910*/  @!P4 BRA `(.L_x_37) ;  /* 0x000000000004c947 */ /* 0x000fea0003800000 */
[----:B------:R2:W5:Y:S02]  /*9920*/  LDG.E.LTC128B R23, desc[UR36][R8.64+0x4] ;  /* 0x0000042408177981 */ /* 0x000564000c1e1920 */
.L_x_37:
[----:B------:R-:W-:Y:S05]  /*9930*/  BSYNC B1 ;  /* 0x0000000000017941 */ /* 0x000fea0003800000 */
.L_x_36:
[----:B------:R-:W3:Y:S01]  /*9940*/  LDL.LU R162, [R1+0xc] ;  /* 0x00000c0001a27983 */ /* 0x000ee20000300800 */
[----:B-1---5:R-:W-:Y:S01]  /*9950*/  LOP3.LUT R153, R23, 0xffffe000, RZ, 0xc0, !PT ;  /* 0xffffe00017997812 */ /* 0x022fe200078ec0ff */
[----:B------:R-:W-:Y:S01]  /*9960*/  BSSY B1, `(.L_x_38) ;  /* 0x0000009000017945 */ /* 0x000fe20003800000 */
[----:B------:R-:W-:-:S03]  /*9970*/  ISETP.GT.AND P1, PT, R0, 0x8, P3 ;  /* 0x000000080000780c */ /* 0x000fc60001f24270 */
[----:B------:R-:W-:-:S04]  /*9980*/  FMUL R153, R153, R16 ;  /* 0x0000001099997220 */ /* 0x000fc80000400000 */
[----:B---3--:R-:W-:-:S05]  /*9990*/  FFMA R153, R162, R2, R153 ;  /* 0x00000002a2997223 */ /* 0x008fca0000000099 */
[----:B------:R-:W-:-:S05]  /*99a0*/  F2FP.TF32.F32.PACK_B R153, R153 ;  /* 0x00000099ff99723e */ /* 0x000fca00024050ff */
[----:B------:R1:W-:Y:S02]  /*99b0*/  @P4 STG.E desc[UR36][R6.64+0x4], R153 ;  /* 0x0000049906004986 */ /* 0x0003e4000c101924 */
[----:B-1----:R-:W-:Y:S01]  /*99c0*/  IMAD.MOV.U32 R153, RZ, RZ, R23 ;  /* 0x000000ffff997224 */ /* 0x002fe200078e0017 */
[----:B------:R-:W-:Y:S06]  /*99d0*/  @!P1 BRA `(.L_x_39) ;  /* 0x0000000000049947 */ /* 0x000fec0003800000 */
[----:B------:R1:W5:Y:S02]  /*99e0*/  LDG.E.LTC128B R153, desc[UR36][R10.64+0x20] ;  /* 0x000020240a997981 */ /* 0x000364000c1e1920 */
.L_x_39:
[----:B------:R-:W-:Y:S05]  /*99f0*/  BSYNC B1 ;  /* 0x0000000000017941 */ /* 0x000fea0003800000 */
.L_x_38:
[----:B------:R-:W3:Y:S01]  /*9a00*/  LDL.LU R162, [R1+0x10] ;  /* 0x0000100001a27983 */ /* 0x000ee20000300800 */
[----:B-----5:R-:W-:Y:S01]  /*9a10*/  LOP3.LUT R23, R153, 0xffffe000, RZ, 0xc0, !PT ;  /* 0xffffe00099177812 */ /* 0x020fe200078ec0ff */
[----:B------:R-:W-:Y:S01]  /*9a20*/  BSSY B1, `(.L_x_40) ;  /* 0x0000008000017945 */ /* 0x000fe20003800000 */
[----:B------:R-:W-:-:S03]  /*9a30*/  ISETP.GT.AND P2, PT, R0, 0x9, P3 ;  /* 0x000000090000780c */ /* 0x000fc60001f44270 */
[----:B------:R-:W-:-:S04]  /*9a40*/  FMUL R23, R23, R16 ;  /* 0x0000001017177220 */ /* 0x000fc80000400000 */
[----:B---3--:R-:W-:-:S05]  /*9a50*/  FFMA R23, R162, R2, R23 ;  /* 0x00000002a2177223 */ /* 0x008fca0000000017 */
[----:B------:R-:W-:-:S05]  /*9a60*/  F2FP.TF32.F32.PACK_B R23, R23 ;  /* 0x00000017ff17723e */ /* 0x000fca00024050ff */
[----:B------:R3:W-:Y:S01]  /*9a70*/  @P1 STG.E desc[UR36][R4.64+0x20], R23 ;  /* 0x0000201704001986 */ /* 0x0007e2000c101924 */
[----:B------:R-:W-:Y:S05]  /*9a80*/  @!P2 BRA `(.L_x_41) ;  /* 0x000000000004a947 */ /* 0x000fea0003800000 */
[----:B------:R4:W5:Y:S02]  /*9a90*/  LDG.E.LTC128B R153, desc[UR36][R10.64+0x24] ;  /* 0x000024240a997981 */ /* 0x000964000c1e1920 */
.L_x_41:
[----:B------:R-:W-:Y:S05]  /*9aa0*/  BSYNC B1 ;  /* 0x0000000000017941 */ /* 0x000fea0003800000 */
.L_x_40:
[----:B------:R-:W2:Y:S01]  /*9ab0*/  LDL.LU R162, [R1+0x14] ;  /* 0x0000140001a27983 */ /* 0x000ea20000300800 */
[----:B---3-5:R-:W-:Y:S01]  /*9ac0*/  LOP3.LUT R23, R153, 0xffffe000, RZ, 0xc0, !PT ;  /* 0xffffe00099177812 */ /* 0x028fe200078ec0ff */
[----:B------:R-:W-:Y:S01]  /*9ad0*/  BSSY B1, `(.L_x_42) ;  /* 0x0000008000017945 */ /* 0x000fe20003800000 */
[----:B------:R-:W-:-:S03]  /*9ae0*/  ISETP.GT.AND P1, PT, R0, 0x8, P0 ;  /* 0x000000080000780c */ /* 0x000fc60000724270 */
[----:B------:R-:W-:-:S04]  /*9af0*/  FMUL R23, R23, R16 ;  /* 0x0000001017177220 */ /* 0x000fc80000400000 */
[----:B--2---:R-:W-:-:S05]  /*9b00*/  FFMA R23, R162, R2, R23 ;  /* 0x00000002a2177223 */ /* 0x004fca0000000017 */
[----:B------:R-:W-:-:S05]  /*9b10*/  F2FP.TF32.F32.PACK_B R23, R23 ;  /* 0x00000017ff17723e */ /* 0x000fca00024050ff */
[----:B------:R2:W-:Y:S01]  /*9b20*/  @P2 STG.E desc[UR36][R4.64+0x24], R23 ;  /* 0x0000241704002986 */ /* 0x0005e2000c101924 */
[----:B------:R-:W-:Y:S05]  /*9b30*/  @!P1 BRA `(.L_x_43) ;  /* 0x0000000000049947 */ /* 0x000fea0003800000 */
[----:B------:R3:W5:Y:S02]  /*9b40*/  LDG.E.LTC128B R153, desc[UR36][R8.64+0x20] ;  /* 0x0000202408997981 */ /* 0x000764000c1e1920 */
.L_x_43:
[----:B------:R-:W-:Y:S05]  /*9b50*/  BSYNC B1 ;  /* 0x0000000000017941 */ /* 0x000fea0003800000 */
.L_x_42:
[----:B------:R-:W4:Y:S01]  /*9b60*/  LDL.LU R162, [R1+0x18] ;  /* 0x0000180001a27983 */ /* 0x000f220000300800 */
[----:B--2--5:R-:W-:Y:S01]  /*9b70*/  LOP3.LUT R23, R153, 0xffffe000, RZ, 0xc0, !PT ;  /* 0xffffe00099177812 */ /* 0x024fe200078ec0ff */
[----:B------:R-:W-:Y:S01]  /*9b80*/  BSSY B1, `(.L_x_44) ;  /* 0x0000008000017945 */ /* 0x000fe20003800000 */
[----:B------:R-:W-:-:S03]  /*9b90*/  ISETP.GT.AND P2, PT, R0, 0x9, P0 ;  /* 0x000000090000780c */ /* 0x000fc60000744270 */
[----:B------:R-:W-:-:S04]  /*9ba0*/  FMUL R23, R23, R16 ;  /* 0x0000001017177220 */ /* 0x000fc80000400000 */
[----:B----4-:R-:W-:-:S05]  /*9bb0*/  FFMA R23, R162, R2, R23 ;  /* 0x00000002a2177223 */ /* 0x010fca0000000017 */
[----:B------:R-:W-:-:S05]  /*9bc0*/  F2FP.TF32.F32.PACK_B R23, R23 ;  /* 0x00000017ff17723e */ /* 0x000fca00024050ff */
[----:B------:R2:W-:Y:S01]  /*9bd0*/  @P1 STG.E desc[UR36][R6.64+0x20], R23 ;  /* 0x0000201706001986 */ /* 0x0005e2000c101924 */
[----:B------:R-:W-:Y:S05]  /*9be0*/  @!P2 BRA `(.L_x_45) ;  /* 0x000000000004a947 */ /* 0x000fea0003800000 */
[----:B------:R4:W5:Y:S02]  /*9bf0*/  LDG.E.LTC128B R153, desc[UR36][R8.64+0x24] ;  /* 0x0000242408997981 */ /* 0x000964000c1e1920 */
.L_x_45:
[----:B------:R-:W-:Y:S05]  /*9c00*/  BSYNC B1 ;  /* 0x0000000000017941 */ /* 0x000fea0003800000 */
.L_x_44:
[----:B------:R-:W3:Y:S01]  /*9c10*/  LDL.LU R162, [R1+0x1c] ;  /* 0x00001c0001a27983 */ /* 0x000ee20000300800 */
[----:B--2--5:R-:W-:Y:S01]  /*9c20*/  LOP3.LUT R23, R153, 0xffffe000, RZ, 0xc0, !PT ;  /* 0xffffe00099177812 */ /* 0x024fe200078ec0ff */
        /* <DEDUP_REMOVED lines=8> */
.L_x_47:
[----:B------:R-:W-:Y:S05]  /*9cb0*/  BSYNC B1 ;  /* 0x0000000000017941 */ /* 0x000fea0003800000 */
.L_x_46:
        /* <DEDUP_REMOVED lines=10> */
.L_x_49:
[----:B------:R-:W-:Y:S05]  /*9d60*/  BSYNC B1 ;  /* 0x0000000000017941 */ /* 0x000fea0003800000 */
.L_x_48:
        /* <DEDUP_REMOVED lines=10> */
.L_x_51:
[----:B------:R-:W-:Y:S05]  /*9e10*/  BSYNC B1 ;  /* 0x0000000000017941 */ /* 0x000fea0003800000 */
.L_x_50:
        /* <DEDUP_REMOVED lines=10> */
.L_x_53:
[----:B------:R-:W-:Y:S05]  /*9ec0*/  BSYNC B1 ;  /* 0x0000000000017941 */ /* 0x000fea0003800000 */
.L_x_52:
        /* <DEDUP_REMOVED lines=10> */
.L_x_55:
[----:B------:R-:W-:Y:S05]  /*9f70*/  BSYNC B1 ;  /* 0x0000000000017941 */ /* 0x000fea0003800000 */
.L_x_54:
        /* <DEDUP_REMOVED lines=10> */
.L_x_57:
[----:B------:R-:W-:Y:S05]  /*a020*/  BSYNC B1 ;  /* 0x0000000000017941 */ /* 0x000fea0003800000 */
.L_x_56:
        /* <DEDUP_REMOVED lines=10> */
.L_x_59:
[----:B------:R-:W-:Y:S05]  /*a0d0*/  BSYNC B1 ;  /* 0x0000000000017941 */ /* 0x000fea0003800000 */
.L_x_58:
        /* <DEDUP_REMOVED lines=10> */
.L_x_61:
[----:B------:R-:W-:Y:S05]  /*a180*/  BSYNC B1 ;  /* 0x0000000000017941 */ /* 0x000fea0003800000 */
.L_x_60:
        /* <DEDUP_REMOVED lines=10> */
.L_x_63:
[----:B------:R-:W-:Y:S05]  /*a230*/  BSYNC B1 ;  /* 0x0000000000017941 */ /* 0x000fea0003800000 */
.L_x_62:
        /* <DEDUP_REMOVED lines=10> */
.L_x_65:
[----:B------:R-:W-:Y:S05]  /*a2e0*/  BSYNC B1 ;  /* 0x0000000000017941 */ /* 0x000fea0003800000 */
.L_x_64:
        /* <DEDUP_REMOVED lines=10> */
.L_x_67:
[----:B------:R-:W-:Y:S05]  /*a390*/  BSYNC B1 ;  /* 0x0000000000017941 */ /* 0x000fea0003800000 */
.L_x_66:
        /* <DEDUP_REMOVED lines=10> */
.L_x_69:
[----:B------:R-:W-:Y:S05]  /*a440*/  BSYNC B1 ;  /* 0x0000000000017941 */ /* 0x000fea0003800000 */
.L_x_68:
        /* <DEDUP_REMOVED lines=10> */
.L_x_71:
[----:B------:R-:W-:Y:S05]  /*a4f0*/  BSYNC B1 ;  /* 0x0000000000017941 */ /* 0x000fea0003800000 */
.L_x_70:
        /* <DEDUP_REMOVED lines=10> */
.L_x_73:
[----:B------:R-:W-:Y:S05]  /*a5a0*/  BSYNC B1 ;  /* 0x0000000000017941 */ /* 0x000fea0003800000 */
.L_x_72:
        /* <DEDUP_REMOVED lines=10> */
.L_x_75:
[----:B------:R-:W-:Y:S05]  /*a650*/  BSYNC B1 ;  /* 0x0000000000017941 */ /* 0x000fea0003800000 */
.L_x_74:
        /* <DEDUP_REMOVED lines=10> */
.L_x_77:
[----:B------:R-:W-:Y:S05]  /*a700*/  BSYNC B1 ;  /* 0x0000000000017941 */ /* 0x000fea0003800000 */
.L_x_76:
        /* <DEDUP_REMOVED lines=10> */
.L_x_79:
[----:B------:R-:W-:Y:S05]  /*a7b0*/  BSYNC B1 ;  /* 0x0000000000017941 */ /* 0x000fea0003800000 */
.L_x_78:
        /* <DEDUP_REMOVED lines=10> */
.L_x_81:
[----:B------:R-:W-:Y:S05]  /*a860*/  BSYNC B1 ;  /* 0x0000000000017941 */ /* 0x000fea0003800000 */
.L_x_80:
        /* <DEDUP_REMOVED lines=10> */
.L_x_83:
[----:B------:R-:W-:Y:S05]  /*a910*/  BSYNC B1 ;  /* 0x0000000000017941 */ /* 0x000fea0003800000 */
.L_x_82:
        /* <DEDUP_REMOVED lines=10> */
.L_x_85:
[----:B------:R-:W-:Y:S05]  /*a9c0*/  BSYNC B1 ;  /* 0x0000000000017941 */ /* 0x000fea0003800000 */
.L_x_84:
        /* <DEDUP_REMOVED lines=10> */
.L_x_87:
[----:B------:R-:W-:Y:S05]  /*aa70*/  BSYNC B1 ;  /* 0x0000000000017941 */ /* 0x000fea0003800000 */
.L_x_86:
        /* <DEDUP_REMOVED lines=10> */
.L_x_89:
[----:B------:R-:W-:Y:S05]  /*ab20*/  BSYNC B1 ;  /* 0x0000000000017941 */ /* 0x000fea0003800000 */
.L_x_88:
        /* <DEDUP_REMOVED lines=10> */
.L_x_91:
[----:B------:R-:W-:Y:S05]  /*abd0*/  BSYNC B1 ;  /* 0x0000000000017941 */ /* 0x000fea0003800000 */
.L_x_90:
        /* <DEDUP_REMOVED lines=10> */
.L_x_93:
[----:B------:R-:W-:Y:S05]  /*ac80*/  BSYNC B1 ;  /* 0x0000000000017941 */ /* 0x000fea0003800000 */
.L_x_92:
        /* <DEDUP_REMOVED lines=10> */
.L_x_95:
[----:B------:R-:W-:Y:S05]  /*ad30*/  BSYNC B1 ;  /* 0x0000000000017941 */ /* 0x000fea0003800000 */
.L_x_94:
        /* <DEDUP_REMOVED lines=10> */
.L_x_97:
[----:B------:R-:W-:Y:S05]  /*ade0*/  BSYNC B1 ;  /* 0x0000000000017941 */ /* 0x000fea0003800000 */
.L_x_96:
        /* <DEDUP_REMOVED lines=10> */
.L_x_99:
[----:B------:R-:W-:Y:S05]  /*ae90*/  BSYNC B1 ;  /* 0x0000000000017941 */ /* 0x000fea0003800000 */
.L_x_98:
        /* <DEDUP_REMOVED lines=10> */
.L_x_101:
[----:B------:R-:W-:Y:S05]  /*af40*/  BSYNC B1 ;  /* 0x0000000000017941 */ /* 0x000fea0003800000 */
.L_x_100:
        /* <DEDUP_REMOVED lines=10> */
.L_x_103:
[----:B------:R-:W-:Y:S05]  /*aff0*/  BSYNC B1 ;  /* 0x0000000000017941 */ /* 0x000fea0003800000 */
.L_x_102:
        /* <DEDUP_REMOVED lines=10> */
.L_x_105:
[----:B------:R-:W-:Y:S05]  /*b0a0*/  BSYNC B1 ;  /* 0x0000000000017941 */ /* 0x000fea0003800000 */
.L_x_104:
        /* <DEDUP_REMOVED lines=10> */
.L_x_107:
[----:B------:R-:W-:Y:S05]  /*b150*/  BSYNC B1 ;  /* 0x0000000000017941 */ /* 0x000fea0003800000 */
.L_x_106:
        /* <DEDUP_REMOVED lines=10> */
.L_x_109:
[----:B------:R-:W-:Y:S05]  /*b200*/  BSYNC B1 ;  /* 0x0000000000017941 */ /* 0x000fea0003800000 */
.L_x_108:
        /* <DEDUP_REMOVED lines=10> */
.L_x_111:
[----:B------:R-:W-:Y:S05]  /*b2b0*/  BSYNC B1 ;  /* 0x0000000000017941 */ /* 0x000fea0003800000 */
.L_x_110:
        /* <DEDUP_REMOVED lines=10> */
.L_x_113:
[----:B------:R-:W-:Y:S05]  /*b360*/  BSYNC B1 ;  /* 0x0000000000017941 */ /* 0x000fea0003800000 */
.L_x_112:
        /* <DEDUP_REMOVED lines=10> */
.L_x_115:
[----:B------:R-:W-:Y:S05]  /*b410*/  BSYNC B1 ;  /* 0x0000000000017941 */ /* 0x000fea0003800000 */
.L_x_114:
        /* <DEDUP_REMOVED lines=10> */
.L_x_117:
[----:B------:R-:W-:Y:S05]  /*b4c0*/  BSYNC B1 ;  /* 0x0000000000017941 */ /* 0x000fea0003800000 */
.L_x_116:
        /* <DEDUP_REMOVED lines=10> */
.L_x_119:
[----:B------:R-:W-:Y:S05]  /*b570*/  BSYNC B1 ;  /* 0x0000000000017941 */ /* 0x000fea0003800000 */
.L_x_118:
        /* <DEDUP_REMOVED lines=10> */
.L_x_121:
[----:B------:R-:W-:Y:S05]  /*b620*/  BSYNC B1 ;  /* 0x0000000000017941 */ /* 0x000fea0003800000 */
.L_x_120:
        /* <DEDUP_REMOVED lines=10> */
.L_x_123:
[----:B------:R-:W-:Y:S05]  /*b6d0*/  BSYNC B1 ;  /* 0x0000000000017941 */ /* 0x000fea0003800000 */
.L_x_122:
        /* <DEDUP_REMOVED lines=10> */
.L_x_125:
[----:B------:R-:W-:Y:S05]  /*b780*/  BSYNC B1 ;  /* 0x0000000000017941 */ /* 0x000fea0003800000 */
.L_x_124:
        /* <DEDUP_REMOVED lines=10> */
.L_x_127:
[----:B------:R-:W-:Y:S05]  /*b830*/  BSYNC B1 ;  /* 0x0000000000017941 */ /* 0x000fea0003800000 */
.L_x_126:
        /* <DEDUP_REMOVED lines=10> */
.L_x_129:
[----:B------:R-:W-:Y:S05]  /*b8e0*/  BSYNC B1 ;  /* 0x0000000000017941 */ /* 0x000fea0003800000 */
.L_x_128:
        /* <DEDUP_REMOVED lines=10> */
.L_x_131:
[----:B------:R-:W-:Y:S05]  /*b990*/  BSYNC B1 ;  /* 0x0000000000017941 */ /* 0x000fea0003800000 */
.L_x_130:
        /* <DEDUP_REMOVED lines=10> */
.L_x_133:
[----:B------:R-:W-:Y:S05]  /*ba40*/  BSYNC B1 ;  /* 0x0000000000017941 */ /* 0x000fea0003800000 */
.L_x_132:
        /* <DEDUP_REMOVED lines=10> */
.L_x_135:
[----:B------:R-:W-:Y:S05]  /*baf0*/  BSYNC B1 ;  /* 0x0000000000017941 */ /* 0x000fea0003800000 */
.L_x_134:
        /* <DEDUP_REMOVED lines=10> */
.L_x_137:
[----:B------:R-:W-:Y:S05]  /*bba0*/  BSYNC B1 ;  /* 0x0000000000017941 */ /* 0x000fea0003800000 */
.L_x_136:
        /* <DEDUP_REMOVED lines=10> */
.L_x_139:
[----:B------:R-:W-:Y:S05]  /*bc50*/  BSYNC B1 ;  /* 0x0000000000017941 */ /* 0x000fea0003800000 */
.L_x_138:
        /* <DEDUP_REMOVED lines=10> */
.L_x_141:
[----:B------:R-:W-:Y:S05]  /*bd00*/  BSYNC B1 ;  /* 0x0000000000017941 */ /* 0x000fea0003800000 */
.L_x_140:
        /* <DEDUP_REMOVED lines=10> */
.L_x_143:
[----:B------:R-:W-:Y:S05]  /*bdb0*/  BSYNC B1 ;  /* 0x0000000000017941 */ /* 0x000fea0003800000 */
.L_x_142:
        /* <DEDUP_REMOVED lines=10> */
.L_x_145:
[----:B------:R-:W-:Y:S05]  /*be60*/  BSYNC B1 ;  /* 0x0000000000017941 */ /* 0x000fea0003800000 */
.L_x_144:
        /* <DEDUP_REMOVED lines=10> */
.L_x_147:
[----:B------:R-:W-:Y:S05]  /*bf10*/  BSYNC B1 ;  /* 0x0000000000017941 */ /* 0x000fea0003800000 */
.L_x_146:
        /* <DEDUP_REMOVED lines=10> */
.L_x_149:
[----:B------:R-:W-:Y:S05]  /*bfc0*/  BSYNC B1 ;  /* 0x0000000000017941 */ /* 0x000fea0003800000 */
.L_x_148:
        /* <DEDUP_REMOVED lines=10> */
.L_x_151:
[----:B------:R-:W-:Y:S05]  /*c070*/  BSYNC B1 ;  /* 0x0000000000017941 */ /* 0x000fea0003800000 */
.L_x_150:
        /* <DEDUP_REMOVED lines=10> */
.L_x_153:
[----:B------:R-:W-:Y:S05]  /*c120*/  BSYNC B1 ;  /* 0x0000000000017941 */ /* 0x000fea0003800000 */
.L_x_152:
        /* <DEDUP_REMOVED lines=10> */
.L_x_155:
[----:B------:R-:W-:Y:S05]  /*c1d0*/  BSYNC B1 ;  /* 0x0000000000017941 */ /* 0x000fea0003800000 */
.L_x_154:
        /* <DEDUP_REMOVED lines=10> */
.L_x_157:
[----:B------:R-:W-:Y:S05]  /*c280*/  BSYNC B1 ;  /* 0x0000000000017941 */ /* 0x000fea0003800000 */
.L_x_156:
        /* <DEDUP_REMOVED lines=10> */
.L_x_159:
[----:B------:R-:W-:Y:S05]  /*c330*/  BSYNC B1 ;  /* 0x0000000000017941 */ /* 0x000fea0003800000 */
.L_x_158:
        /* <DEDUP_REMOVED lines=10> */
.L_x_161:
[----:B------:R-:W-:Y:S05]  /*c3e0*/  BSYNC B1 ;  /* 0x0000000000017941 */ /* 0x000fea0003800000 */
.L_x_160:
        /* <DEDUP_REMOVED lines=10> */
.L_x_163:
[----:B------:R-:W-:Y:S05]  /*c490*/  BSYNC B1 ;  /* 0x0000000000017941 */ /* 0x000fea0003800000 */
.L_x_162:
        /* <DEDUP_REMOVED lines=10> */
.L_x_165:
[----:B------:R-:W-:Y:S05]  /*c540*/  BSYNC B1 ;  /* 0x0000000000017941 */ /* 0x000fea0003800000 */
.L_x_164:
        /* <DEDUP_REMOVED lines=10> */
.L_x_167:
[----:B------:R-:W-:Y:S05]  /*c5f0*/  BSYNC B1 ;  /* 0x0000000000017941 */ /* 0x000fea0003800000 */
.L_x_166:
        /* <DEDUP_REMOVED lines=10> */
.L_x_169:
[----:B------:R-:W-:Y:S05]  /*c6a0*/  BSYNC B1 ;  /* 0x0000000000017941 */ /* 0x000fea0003800000 */
.L_x_168:
        /* <DEDUP_REMOVED lines=10> */
.L_x_171:
[----:B------:R-:W-:Y:S05]  /*c750*/  BSYNC B1 ;  /* 0x0000000000017941 */ /* 0x000fea0003800000 */
.L_x_170:
        /* <DEDUP_REMOVED lines=10> */
.L_x_173:
[----:B------:R-:W-:Y:S05]  /*c800*/  BSYNC B1 ;  /* 0x0000000000017941 */ /* 0x000fea0003800000 */
.L_x_172:
        /* <DEDUP_REMOVED lines=10> */
.L_x_175:
[----:B------:R-:W-:Y:S05]  /*c8b0*/  BSYNC B1 ;  /* 0x0000000000017941 */ /* 0x000fea0003800000 */
.L_x_174:
        /* <DEDUP_REMOVED lines=10> */
.L_x_177:
[----:B------:R-:W-:Y:S05]  /*c960*/  BSYNC B1 ;  /* 0x0000000000017941 */ /* 0x000fea0003800000 */
.L_x_176:
        /* <DEDUP_REMOVED lines=10> */
.L_x_179:
[----:B------:R-:W-:Y:S05]  /*ca10*/  BSYNC B1 ;  /* 0x0000000000017941 */ /* 0x000fea0003800000 */
.L_x_178:
        /* <DEDUP_REMOVED lines=10> */
.L_x_181:
[----:B------:R-:W-:Y:S05]  /*cac0*/  BSYNC B1 ;  /* 0x0000000000017941 */ /* 0x000fea0003800000 */
.L_x_180:
        /* <DEDUP_REMOVED lines=10> */
.L_x_183:
[----:B------:R-:W-:Y:S05]  /*cb70*/  BSYNC B1 ;  /* 0x0000000000017941 */ /* 0x000fea0003800000 */
.L_x_182:
        /* <DEDUP_REMOVED lines=10> */
.L_x_185:
[----:B------:R-:W-:Y:S05]  /*cc20*/  BSYNC B1 ;  /* 0x0000000000017941 */ /* 0x000fea0003800000 */
.L_x_184:
        /* <DEDUP_REMOVED lines=10> */
.L_x_187:
[----:B------:R-:W-:Y:S05]  /*ccd0*/  BSYNC B1 ;  /* 0x0000000000017941 */ /* 0x000fea0003800000 */
.L_x_186:
        /* <DEDUP_REMOVED lines=10> */
.L_x_189:
[----:B------:R-:W-:Y:S05]  /*cd80*/  BSYNC B1 ;  /* 0x0000000000017941 */ /* 0x000fea0003800000 */
.L_x_188:
        /* <DEDUP_REMOVED lines=10> */
.L_x_191:
[----:B------:R-:W-:Y:S05]  /*ce30*/  BSYNC B1 ;  /* 0x0000000000017941 */ /* 0x000fea0003800000 */
.L_x_190:
        /* <DEDUP_REMOVED lines=10> */
.L_x_193:
[----:B------:R-:W-:Y:S05]  /*cee0*/  BSYNC B1 ;  /* 0x0000000000017941 */ /* 0x000fea0003800000 */
.L_x_192:
        /* <DEDUP_REMOVED lines=10> */
.L_x_195:
[----:B------:R-:W-:Y:S05]  /*cf90*/  BSYNC B1 ;  /* 0x0000000000017941 */ /* 0x000fea0003800000 */
.L_x_194:
        /* <DEDUP_REMOVED lines=10> */
.L_x_197:
[----:B------:R-:W-:Y:S05]  /*d040*/  BSYNC B1 ;  /* 0x0000000000017941 */ /* 0x000fea0003800000 */
.L_x_196:
        /* <DEDUP_REMOVED lines=10> */
.L_x_199:
[----:B------:R-:W-:Y:S05]  /*d0f0*/  BSYNC B1 ;  /* 0x0000000000017941 */ /* 0x000fea0003800000 */
.L_x_198:
        /* <DEDUP_REMOVED lines=10> */
.L_x_201:
[----:B------:R-:W-:Y:S05]  /*d1a0*/  BSYNC B1 ;  /* 0x0000000000017941 */ /* 0x000fea0003800000 */
.L_x_200:
        /* <DEDUP_REMOVED lines=10> */
.L_x_203:
[----:B------:R-:W-:Y:S05]  /*d250*/  BSYNC B1 ;  /* 0x0000000000017941 */ /* 0x000fea0003800000 */
.L_x_202:
        /* <DEDUP_REMOVED lines=10> */
.L_x_205:
[----:B------:R-:W-:Y:S05]  /*d300*/  BSYNC B1 ;  /* 0x0000000000017941 */ /* 0x000fea0003800000 */
.L_x_204:
        /* <DEDUP_REMOVED lines=10> */
.L_x_207:
[----:B------:R-:W-:Y:S05]  /*d3b0*/  BSYNC B1 ;  /* 0x0000000000017941 */ /* 0x000fea0003800000 */
.L_x_206:
        /* <DEDUP_REMOVED lines=10> */
.L_x_209:
[----:B------:R-:W-:Y:S05]  /*d460*/  BSYNC B1 ;  /* 0x0000000000017941 */ /* 0x000fea0003800000 */
.L_x_208:
        /* <DEDUP_REMOVED lines=10> */
.L_x_211:
[----:B------:R-:W-:Y:S05]  /*d510*/  BSYNC B1 ;  /* 0x0000000000017941 */ /* 0x000fea0003800000 */
.L_x_210:
        /* <DEDUP_REMOVED lines=10> */
.L_x_213:
[----:B------:R-:W-:Y:S05]  /*d5c0*/  BSYNC B1 ;  /* 0x0000000000017941 */ /* 0x000fea0003800000 */
.L_x_212:
        /* <DEDUP_REMOVED lines=10> */
.L_x_215:
[----:B------:R-:W-:Y:S05]  /*d670*/  BSYNC B1 ;  /* 0x0000000000017941 */ /* 0x000fea0003800000 */
.L_x_214:
        /* <DEDUP_REMOVED lines=10> */
.L_x_217:
[----:B------:R-:W-:Y:S05]  /*d720*/  BSYNC B1 ;  /* 0x0000000000017941 */ /* 0x000fea0003800000 */
.L_x_216:
        /* <DEDUP_REMOVED lines=10> */
.L_x_219:
[----:B------:R-:W-:Y:S05]  /*d7d0*/  BSYNC B1 ;  /* 0x0000000000017941 */ /* 0x000fea0003800000 */
.L_x_218:
        /* <DEDUP_REMOVED lines=10> */
.L_x_221:
[----:B------:R-:W-:Y:S05]  /*d880*/  BSYNC B1 ;  /* 0x0000000000017941 */ /* 0x000fea0003800000 */
.L_x_220:
        /* <DEDUP_REMOVED lines=10> */
.L_x_223:
[----:B------:R-:W-:Y:S05]  /*d930*/  BSYNC B1 ;  /* 0x0000000000017941 */ /* 0x000fea0003800000 */
.L_x_222:
        /* <DEDUP_REMOVED lines=10> */
.L_x_225:
[----:B------:R-:W-:Y:S05]  /*d9e0*/  BSYNC B1 ;  /* 0x0000000000017941 */ /* 0x000fea0003800000 */
.L_x_224:
        /* <DEDUP_REMOVED lines=10> */
.L_x_227:
[----:B------:R-:W-:Y:S05]  /*da90*/  BSYNC B1 ;  /* 0x0000000000017941 */ /* 0x000fea0003800000 */
.L_x_226:
        /* <DEDUP_REMOVED lines=10> */
.L_x_229:
[----:B------:R-:W-:Y:S05]  /*db40*/  BSYNC B1 ;  /* 0x0000000000017941 */ /* 0x000fea0003800000 */
.L_x_228:
        /* <DEDUP_REMOVED lines=10> */
.L_x_231:
[----:B------:R-:W-:Y:S05]  /*dbf0*/  BSYNC B1 ;  /* 0x0000000000017941 */ /* 0x000fea0003800000 */
.L_x_230:
        /* <DEDUP_REMOVED lines=10> */
.L_x_233:
[----:B------:R-:W-:Y:S05]  /*dca0*/  BSYNC B1 ;  /* 0x0000000000017941 */ /* 0x000fea0003800000 */
.L_x_232:
        /* <DEDUP_REMOVED lines=10> */
.L_x_235:
[----:B------:R-:W-:Y:S05]  /*dd50*/  BSYNC B1 ;  /* 0x0000000000017941 */ /* 0x000fea0003800000 */
.L_x_234:
        /* <DEDUP_REMOVED lines=10> */
.L_x_237:
[----:B------:R-:W-:Y:S05]  /*de00*/  BSYNC B1 ;  /* 0x0000000000017941 */ /* 0x000fea0003800000 */
.L_x_236:
        /* <DEDUP_REMOVED lines=10> */
.L_x_239:
[----:B------:R-:W-:Y:S05]  /*deb0*/  BSYNC B1 ;  /* 0x0000000000017941 */ /* 0x000fea0003800000 */
.L_x_238:
        /* <DEDUP_REMOVED lines=10> */
.L_x_241:
[----:B------:R-:W-:Y:S05]  /*df60*/  BSYNC B1 ;  /* 0x0000000000017941 */ /* 0x000fea0003800000 */
.L_x_240:
        /* <DEDUP_REMOVED lines=10> */
.L_x_243:
[----:B------:R-:W-:Y:S05]  /*e010*/  BSYNC B1 ;  /* 0x0000000000017941 */ /* 0x000fea0003800000 */
.L_x_242:
        /* <DEDUP_REMOVED lines=10> */
.L_x_245:
[----:B------:R-:W-:Y:S05]  /*e0c0*/  BSYNC B1 ;  /* 0x0000000000017941 */ /* 0x000fea0003800000 */
.L_x_244:
        /* <DEDUP_REMOVED lines=10> */
.L_x_247:
[----:B------:R-:W-:Y:S05]  /*e170*/  BSYNC B1 ;  /* 0x0000000000017941 */ /* 0x000fea0003800000 */
.L_x_246:
        /* <DEDUP_REMOVED lines=10> */
.L_x_249:
[----:B------:R-:W-:Y:S05]  /*e220*/  BSYNC B1 ;  /* 0x0000000000017941 */ /* 0x000fea0003800000 */
.L_x_248:
        /* <DEDUP_REMOVED lines=10> */
.L_x_251:
[----:B------:R-:W-:Y:S05]  /*e2d0*/  BSYNC B1 ;  /* 0x0000000000017941 */ /* 0x000fea0003800000 */
.L_x_250:
        /* <DEDUP_REMOVED lines=10> */
.L_x_253:
[----:B------:R-:W-:Y:S05]  /*e380*/  BSYNC B1 ;  /* 0x0000000000017941 */ /* 0x000fea0003800000 */
.L_x_252:
        /* <DEDUP_REMOVED lines=10> */
.L_x_255:
[----:B------:R-:W-:Y:S05]  /*e430*/  BSYNC B1 ;  /* 0x0000000000017941 */ /* 0x000fea0003800000 */
.L_x_254:
        /* <DEDUP_REMOVED lines=10> */
.L_x_257:
[----:B------:R-:W-:Y:S05]  /*e4e0*/  BSYNC B1 ;  /* 0x0000000000017941 */ /* 0x000fea0003800000 */
.L_x_256:
        /* <DEDUP_REMOVED lines=10> */
.L_x_259:
[----:B------:R-:W-:Y:S05]  /*e590*/  BSYNC B1 ;  /* 0x0000000000017941 */ /* 0x000fea0003800000 */
.L_x_258:
        /* <DEDUP_REMOVED lines=10> */
.L_x_261:
[----:B------:R-:W-:Y:S05]  /*e640*/  BSYNC B1 ;  /* 0x0000000000017941 */ /* 0x000fea0003800000 */
.L_x_260:
        /* <DEDUP_REMOVED lines=10> */
.L_x_263:
[----:B------:R-:W-:Y:S05]  /*e6f0*/  BSYNC B1 ;  /* 0x0000000000017941 */ /* 0x000fea0003800000 */
.L_x_262:
        /* <DEDUP_REMOVED lines=10> */
.L_x_265:
[----:B------:R-:W-:Y:S05]  /*e7a0*/  BSYNC B1 ;  /* 0x0000000000017941 */ /* 0x000fea0003800000 */
.L_x_264:
        /* <DEDUP_REMOVED lines=10> */
.L_x_267:
[----:B------:R-:W-:Y:S05]  /*e850*/  BSYNC B1 ;  /* 0x0000000000017941 */ /* 0x000fea0003800000 */
.L_x_266:
        /* <DEDUP_REMOVED lines=10> */
.L_x_269:
[----:B------:R-:W-:Y:S05]  /*e900*/  BSYNC B1 ;  /* 0x0000000000017941 */ /* 0x000fea0003800000 */
.L_x_268:
        /* <DEDUP_REMOVED lines=10> */
.L_x_271:
[----:B------:R-:W-:Y:S05]  /*e9b0*/  BSYNC B1 ;  /* 0x0000000000017941 */ /* 0x000fea0003800000 */
.L_x_270:
        /* <DEDUP_REMOVED lines=10> */
.L_x_273:
[----:B------:R-:W-:Y:S05]  /*ea60*/  BSYNC B1 ;  /* 0x0000000000017941 */ /* 0x000fea0003800000 */
.L_x_272:
        /* <DEDUP_REMOVED lines=10> */
.L_x_275:
[----:B------:R-:W-:Y:S05]  /*eb10*/  BSYNC B1 ;  /* 0x0000000000017941 */ /* 0x000fea0003800000 */
.L_x_274:
        /* <DEDUP_REMOVED lines=10> */
.L_x_277:
[----:B------:R-:W-:Y:S05]  /*ebc0*/  BSYNC B1 ;  /* 0x0000000000017941 */ /* 0x000fea0003800000 */
.L_x_276:
        /* <DEDUP_REMOVED lines=10> */
.L_x_279:
[----:B------:R-:W-:Y:S05]  /*ec70*/  BSYNC B1 ;  /* 0x0000000000017941 */ /* 0x000fea0003800000 */
.L_x_278:
        /* <DEDUP_REMOVED lines=10> */
.L_x_281:
[----:B------:R-:W-:Y:S05]  /*ed20*/  BSYNC B1 ;  /* 0x0000000000017941 */ /* 0x000fea0003800000 */
.L_x_280:
[----:B01-34-:R-:W3:Y:S01]  /*ed30*/  LDL.LU R10, [R1+0x1f4] ;  /* 0x0001f400010a7983 */ /* 0x01bee20000300800 */
        /* <DEDUP_REMOVED lines=9> */
.L_x_283:
[----:B------:R-:W-:Y:S05]  /*edd0*/  BSYNC B1 ;  /* 0x0000000000017941 */ /* 0x000fea0003800000 */
.L_x_282:
[----:B------:R-:W3:Y:S01]  /*ede0*/  LDL.LU R10, [R1+0x1f8] ;  /* 0x0001f800010a7983 */ /* 0x000ee20000300800 */
[----:B0----5:R-:W-:Y:S01]  /*edf0*/  LOP3.LUT R11, R153, 0xffffe000, RZ, 0xc0, !PT ;  /* 0xffffe000990b7812 */ /* 0x021fe200078ec0ff */
[----:B------:R-:W-:Y:S01]  /*ee00*/  BSSY B1, `(.L_x_284) ;  /* 0x000000b000017945 */ /* 0x000fe20003800000 */
[----:B------:R-:W-:Y:S02]  /*ee10*/  ISETP.GT.AND P1, PT, R0, 0xf9, P0 ;  /* 0x000000f90000780c */ /* 0x000fe40000724270 */
[----:B------:R-:W-:Y:S01]  /*ee20*/  IADD3 R169, P2, R3, 0x80, RZ ;  /* 0x0000008003a97810 */ /* 0x000fe20007f5e0ff */
[----:B------:R-:W-:-:S04]  /*ee30*/  FMUL R11, R11, R16 ;  /* 0x000000100b0b7220 */ /* 0x000fc80000400000 */
[----:B------:R-:W-:Y:S02]  /*ee40*/  IMAD.X R3, RZ, RZ, UR7, P2 ;  /* 0x00000007ff037e24 */ /* 0x000fe400090e06ff */
[----:B---3--:R-:W-:Y:S02]  /*ee50*/  FFMA R11, R10, R2, R11 ;  /* 0x000000020a0b7223 */ /* 0x008fe4000000000b */
[----:B------:R-:W-:-:S03]  /*ee60*/  IMAD R10, R3, R14, RZ ;  /* 0x0000000e030a7224 */ /* 0x000fc600078e02ff */
[----:B------:R-:W-:-:S05]  /*ee70*/  F2FP.TF32.F32.PACK_B R11, R11 ;  /* 0x0000000bff0b723e */ /* 0x000fca00024050ff */
[----:B------:R0:W-:Y:S01]  /*ee80*/  @P4 STG.E desc[UR36][R6.64+0x3e0], R11 ;  /* 0x0003e00b06004986 */ /* 0x0001e2000c101924 */
[----:B------:R-:W-:Y:S05]  /*ee90*/  @!P1 BRA `(.L_x_285) ;  /* 0x0000000000049947 */ /* 0x000fea0003800000 */
[----:B------:R3:W5:Y:S02]  /*eea0*/  LDG.E.LTC128B R153, desc[UR36][R8.64+0x3e4] ;  /* 0x0003e42408997981 */ /* 0x000764000c1e1920 */
.L_x_285:
[----:B------:R-:W-:Y:S05]  /*eeb0*/  BSYNC B1 ;  /* 0x0000000000017941 */ /* 0x000fea0003800000 */
.L_x_284:
[----:B0-----:R-:W4:Y:S01]  /*eec0*/  LDL.LU R11, [R1+0x1fc] ;  /* 0x0001fc00010b7983 */ /* 0x001f220000300800 */
[----:B-----5:R-:W-:Y:S01]  /*eed0*/  LOP3.LUT R3, R153, 0xffffe000, RZ, 0xc0, !PT ;  /* 0xffffe00099037812 */ /* 0x020fe200078ec0ff */
[C---:B--2---:R-:W-:Y:S01]  /*eee0*/  IMAD R23, R169.reuse, R15, R10 ;  /* 0x0000000fa9177224 */ /* 0x044fe200078e020a */
[----:B------:R-:W-:Y:S01]  /*eef0*/  ISETP.GT.AND P0, PT, R158, 0x80, PT ;  /* 0x000000809e00780c */ /* 0x000fe20003f04270 */
[----:B-1-3--:R-:W-:-:S04]  /*ef00*/  IMAD.WIDE.U32 R8, R169, R14, R20 ;  /* 0x0000000ea9087225 */ /* 0x00afc800078e0014 */
[----:B------:R-:W-:Y:S01]  /*ef10*/  FMUL R3, R3, R16 ;  /* 0x0000001003037220 */ /* 0x000fe20000400000 */
[----:B------:R-:W-:Y:S01]  /*ef20*/  ISETP.GT.AND P4, PT, R0, RZ, P0 ;  /* 0x000000ff0000720c */ /* 0x000fe20000784270 */
[----:B------:R-:W-:Y:S01]  /*ef30*/  IMAD.IADD R9, R9, 0x1, R23 ;  /* 0x0000000109097824 */ /* 0x000fe200078e0217 */
[----:B------:R-:W-:Y:S01]  /*ef40*/  LEA R10, P2, R8, R12, 0x2 ;  /* 0x0000000c080a7211 */ /* 0x000fe200078410ff */
[----:B----4-:R-:W-:-:S03]  /*ef50*/  FFMA R15, R11, R2, R3 ;  /* 0x000000020b0f7223 */ /* 0x010fc60000000003 */
[----:B------:R-:W-:Y:S02]  /*ef60*/  LEA.HI.X R11, R8, R13, R9, 0x2, P2 ;  /* 0x0000000d080b7211 */ /* 0x000fe400010f1409 */
[----:B------:R-:W-:-:S05]  /*ef70*/  F2FP.TF32.F32.PACK_B R15, R15 ;  /* 0x0000000fff0f723e */ /* 0x000fca00024050ff */
[----:B------:R0:W-:Y:S04]  /*ef80*/  @P1 STG.E desc[UR36][R6.64+0x3e4], R15 ;  /* 0x0003e40f06001986 */ /* 0x0001e8000c101924 */
[----:B------:R-:W2:Y:S01]  /*ef90*/  @P4 LDG.E.LTC128B R153, desc[UR36][R10.64] ;  /* 0x000000240a994981 */ /* 0x000ea2000c1e1920 */
[----:B------:R-:W-:Y:S01]  /*efa0*/  IMAD.WIDE.U32 R8, R169, R14, R18 ;  /* 0x0000000ea9087225 */ /* 0x000fe200078e0012 */
[----:B------:R-:W-:Y:S01]  /*efb0*/  ISETP.GT.AND P2, PT, R0, 0x1, P0 ;  /* 0x000000010000780c */ /* 0x000fe20000744270 */
[----:B------:R-:W-:Y:S02]  /*efc0*/  BSSY B1, `(.L_x_286) ;  /* 0x0000014000017945 */ /* 0x000fe40003800000 */
[----:B------:R-:W-:Y:S02]  /*efd0*/  IMAD.U32 R165, RZ, RZ, UR8 ;  /* 0x00000008ffa57e24 */ /* 0x000fe4000f8e00ff */
[----:B------:R-:W-:-:S02]  /*efe0*/  IMAD.IADD R9, R23, 0x1, R9 ;  /* 0x0000000117097824 */ /* 0x000fc400078e0209 */
[----:B------:R-:W-:Y:S01]  /*eff0*/  IMAD.U32 R167, RZ, RZ, UR8 ;  /* 0x00000008ffa77e24 */ /* 0x000fe2000f8e00ff */
[----:B------:R-:W-:Y:S01]  /*f000*/  SHF.L.U32 R165, R165, 0x9, RZ ;  /* 0x00000009a5a57819 */ /* 0x000fe200000006ff */
[----:B------:R-:W-:Y:S02]  /*f010*/  IMAD.U32 R164, RZ, RZ, UR9 ;  /* 0x00000009ffa47e24 */ /* 0x000fe4000f8e00ff */
[----:B------:R-:W-:Y:S01]  /*f020*/  IMAD.WIDE.U32 R162, R22, UR43, R8 ;  /* 0x0000002b16a27c25 */ /* 0x000fe2000f8e0008 */
[----:B------:R-:W-:Y:S02]  /*f030*/  IADD3 R8, P1, R165, R4, RZ ;  /* 0x00000004a5087210 */ /* 0x000fe40007f3e0ff */
[----:B------:R-:W-:Y:S02]  /*f040*/  SHF.L.U64.HI R167, R167, 0x9, R164 ;  /* 0x00000009a7a77819 */ /* 0x000fe400000102a4 */
[----:B0-----:R-:W-:-:S03]  /*f050*/  LEA R6, P3, R162, R12, 0x2 ;  /* 0x0000000ca2067211 */ /* 0x001fc600078610ff */
[----:B------:R-:W-:Y:S01]  /*f060*/  IMAD.X R9, R167, 0x1, R5, P1 ;  /* 0x00000001a7097824 */ /* 0x000fe200008e0605 */
[----:B--2---:R-:W-:-:S05]  /*f070*/  LOP3.LUT R3, R153, 0xffffe000, RZ, 0xc0, !PT ;  /* 0xffffe00099037812 */ /* 0x004fca00078ec0ff */
[----:B------:R-:W-:-:S04]  /*f080*/  FMUL R3, R3, R16 ;  /* 0x0000001003037220 */ /* 0x000fc80000400000 */
[----:B------:R-:W-:Y:S01]  /*f090*/  FFMA R11, R24, R2, R3 ;  /* 0x00000002180b7223 */ /* 0x000fe20000000003 */
[----:B------:R-:W-:-:S04]  /*f0a0*/  IMAD.IADD R3, R159, 0x1, R163 ;  /* 0x000000019f037824 */ /* 0x000fc800078e02a3 */
[----:B------:R-:W-:Y:S02]  /*f0b0*/  F2FP.TF32.F32.PACK_B R11, R11 ;  /* 0x0000000bff0b723e */ /* 0x000fe400024050ff */
[----:B------:R-:W-:-:S03]  /*f0c0*/  LEA.HI.X R7, R162, R13, R3, 0x2, P3 ;  /* 0x0000000da2077211 */ /* 0x000fc600018f1403 */
[----:B------:R0:W-:Y:S01]  /*f0d0*/  @P4 STG.E desc[UR36][R8.64], R11 ;  /* 0x0000000b08004986 */ /* 0x0001e2000c101924 */
[----:B------:R-:W-:Y:S05]  /*f0e0*/  @!P2 BRA `(.L_x_287) ;  /* 0x000000000004a947 */ /* 0x000fea0003800000 */
[----:B------:R1:W5:Y:S02]  /*f0f0*/  LDG.E.LTC128B R153, desc[UR36][R6.64+0x4] ;  /* 0x0000042406997981 */ /* 0x000364000c1e1920 */
.L_x_287:
[----:B------:R-:W-:Y:S05]  /*f100*/  BSYNC B1 ;  /* 0x0000000000017941 */ /* 0x000fea0003800000 */
.L_x_286:
[----:B-----5:R-:W-:Y:S01]  /*f110*/  LOP3.LUT R3, R153, 0xffffe000, RZ, 0xc0, !PT ;  /* 0xffffe00099037812 */ /* 0x020fe200078ec0ff */
[----:B------:R-:W-:Y:S01]  /*f120*/  IMAD.WIDE.U32 R14, R169, R14, R156 ;  /* 0x0000000ea90e7225 */ /* 0x000fe200078e009c */
[----:B------:R-:W-:Y:S01]  /*f130*/  ISETP.GT.AND P1, PT, R158, 0x88, PT ;  /* 0x000000889e00780c */ /* 0x000fe20003f24270 */
[----:B------:R-:W-:Y:S02]  /*f140*/  BSSY B1, `(.L_x_288) ;  /* 0x000000f000017945 */ /* 0x000fe40003800000 */
[----:B------:R-:W-:Y:S01]  /*f150*/  FMUL R10, R3, R16 ;  /* 0x00000010030a7220 */ /* 0x000fe20000400000 */
[----:B------:R-:W-:Y:S01]  /*f160*/  ISETP.GT.AND P3, PT, R0, RZ, P1 ;  /* 0x000000ff0000720c */ /* 0x000fe20000f64270 */
[----:B------:R-:W-:Y:S01]  /*f170*/  IMAD.IADD R23, R23, 0x1, R15 ;  /* 0x0000000117177824 */ /* 0x000fe200078e020f */
[----:B------:R-:W-:Y:S01]  /*f180*/  IADD3 R154, P4, R154, R14, RZ ;  /* 0x0000000e9a9a7210 */ /* 0x000fe20007f9e0ff */
[----:B------:R-:W-:Y:S01]  /*f190*/  FFMA R25, R25, R2, R10 ;  /* 0x0000000219197223 */ /* 0x000fe2000000000a */
[----:B------:R-:W-:-:S03]  /*f1a0*/  IADD3 R14, P5, R18, R14, RZ ;  /* 0x0000000e120e7210 */ /* 0x000fc60007fbe0ff */
[----:B------:R-:W-:Y:S01]  /*f1b0*/  IMAD.X R20, R23, 0x1, R21, P4 ;  /* 0x0000000117147824 */ /* 0x000fe200020e0615 */
[----:B------:R-:W-:Y:S01]  /*f1c0*/  F2FP.TF32.F32.PACK_B R25, R25 ;  /* 0x00000019ff19723e */ /* 0x000fe200024050ff */
[----:B------:R-:W-:Y:S01]  /*f1d0*/  IMAD.X R15, R19, 0x1, R23, P5 ;  /* 0x00000001130f7824 */ /* 0x000fe200028e0617 */
[----:B------:R-:W-:-:S03]  /*f1e0*/  LEA R10, P4, R154, R12, 0x2 ;  /* 0x0000000c9a0a7211 */ /* 0x000fc600078810ff */
[----:B------:R2:W-:Y:S01]  /*f1f0*/  @P2 STG.E desc[UR36][R8.64+0x4], R25 ;  /* 0x0000041908002986 */ /* 0x0005e2000c101924 */
[----:B0-----:R-:W-:Y:S01]  /*f200*/  LEA.HI.X R11, R154, R13, R20, 0x2, P4 ;  /* 0x0000000d9a0b7211 */ /* 0x001fe200020f1414 */
[----:B------:R-:W-:Y:S08]  /*f210*/  @!P3 BRA `(.L_x_289) ;  /* 0x000000000004b947 */ /* 0x000ff00003800000 */
[----:B------:R0:W5:Y:S02]  /*f220*/  LDG.E.LTC128B R153, desc[UR36][R10.64] ;  /* 0x000000240a997981 */ /* 0x000164000c1e1920 */
.L_x_289:
[----:B------:R-:W-:Y:S05]  /*f230*/  BSYNC B1 ;  /* 0x0000000000017941 */ /* 0x000fea0003800000 */
.L_x_288:
[----:B-----5:R-:W-:Y:S01]  /*f240*/  LOP3.LUT R3, R153, 0xffffe000, RZ, 0xc0, !PT ;  /* 0xffffe00099037812 */ /* 0x020fe200078ec0ff */
[----:B------:R-:W-:Y:S01]  /*f250*/  IMAD.WIDE.U32 R22, R22, UR43, R14 ;  /* 0x0000002b16167c25 */ /* 0x000fe2000f8e000e */
[----:B0-----:R-:W-:Y:S01]  /*f260*/  IADD3 R10, P2, R8, R161, RZ ;  /* 0x000000a1080a7210 */ /* 0x001fe20007f5e0ff */
[----:B------:R-:W-:Y:S01]  /*f270*/  BSSY B1, `(.L_x_290) ;  /* 0x000000c000017945 */ /* 0x000fe20003800000 */
[----:B------:R-:W-:Y:S01]  /*f280*/  ISETP.GT.AND P5, PT, R0, 0x1, P1 ;  /* 0x000000010000780c */ /* 0x000fe20000fa4270 */
[----:B------:R-:W-:Y:S01]  /*f290*/  FMUL R3, R3, R16 ;  /* 0x0000001003037220 */ /* 0x000fe20000400000 */
[----:B------:R-:W-:Y:S01]  /*f2a0*/  IMAD.IADD R159, R159, 0x1, R23 ;  /* 0x000000019f9f7824 */ /* 0x000fe200078e0217 */
[----:B------:R-:W-:Y:S01]  /*f2b0*/  LEA R12, P4, R22, R12, 0x2 ;  /* 0x0000000c160c7211 */ /* 0x000fe200078810ff */
[----:B------:R-:W-:Y:S02]  /*f2c0*/  IMAD.X R11, R9, 0x1, R160, P2 ;  /* 0x00000001090b7824 */ /* 0x000fe400010e06a0 */
[----:B------:R-:W-:Y:S01]  /*f2d0*/  FFMA R3, R26, R2, R3 ;  /* 0x000000021a037223 */ /* 0x000fe20000000003 */
[----:B------:R-:W-:-:S04]  /*f2e0*/  LEA.HI.X R13, R22, R13, R159, 0x2, P4 ;  /* 0x0000000d160d7211 */ /* 0x000fc800020f149f */
[----:B------:R-:W-:-:S05]  /*f2f0*/  F2FP.TF32.F32.PACK_B R3, R3 ;  /* 0x00000003ff03723e */ /* 0x000fca00024050ff */
[----:B------:R0:W-:Y:S01]  /*f300*/  @P3 STG.E desc[UR36][R10.64], R3 ;  /* 0x000000030a003986 */ /* 0x0001e2000c101924 */
[----:B------:R-:W-:Y:S05]  /*f310*/  @!P5 BRA `(.L_x_291) ;  /* 0x000000000004d947 */ /* 0x000fea0003800000 */
[----:B------:R3:W5:Y:S02]  /*f320*/  LDG.E.LTC128B R153, desc[UR36][R12.64+0x4] ;  /* 0x000004240c997981 */ /* 0x000764000c1e1920 */
.L_x_291:
[----:B------:R-:W-:Y:S05]  /*f330*/  BSYNC B1 ;  /* 0x0000000000017941 */ /* 0x000fea0003800000 */
.L_x_290:
[----:B0----5:R-:W-:Y:S01]  /*f340*/  LOP3.LUT R3, R153, 0xffffe000, RZ, 0xc0, !PT ;  /* 0xffffe00099037812 */ /* 0x021fe200078ec0ff */
[----:B------:R-:W-:Y:S01]  /*f350*/  BSSY B1, `(.L_x_292) ;  /* 0x0000008000017945 */ /* 0x000fe20003800000 */
[----:B------:R-:W-:-:S03]  /*f360*/  ISETP.GT.AND P2, PT, R0, 0x8, P0 ;  /* 0x000000080000780c */ /* 0x000fc60000744270 */
[----:B------:R-:W-:-:S04]  /*f370*/  FMUL R14, R3, R16 ;  /* 0x00000010030e7220 */ /* 0x000fc80000400000 */
[----:B------:R-:W-:-:S05]  /*f380*/  FFMA R27, R27, R2, R14 ;  /* 0x000000021b1b7223 */ /* 0x000fca000000000e */
[----:B------:R-:W-:-:S05]  /*f390*/  F2FP.TF32.F32.PACK_B R27, R27 ;  /* 0x0000001bff1b723e */ /* 0x000fca00024050ff */
[----:B------:R0:W-:Y:S01]  /*f3a0*/  @P5 STG.E desc[UR36][R10.64+0x4], R27 ;  /* 0x0000041b0a005986 */ /* 0x0001e2000c101924 */
[----:B------:R-:W-:Y:S05]  /*f3b0*/  @!P2 BRA `(.L_x_293) ;  /* 0x000000000004a947 */ /* 0x000fea0003800000 */
[----:B------:R4:W5:Y:S02]  /*f3c0*/  LDG.E.LTC128B R153, desc[UR36][R6.64+0x20] ;  /* 0x0000202406997981 */ /* 0x000964000c1e1920 */
.L_x_293:
[----:B------:R-:W-:Y:S05]  /*f3d0*/  BSYNC B1 ;  /* 0x0000000000017941 */ /* 0x000fea0003800000 */
.L_x_292:
[----:B-----5:R-:W-:Y:S01]  /*f3e0*/  LOP3.LUT R3, R153, 0xffffe000, RZ, 0xc0, !PT ;  /* 0xffffe00099037812 */ /* 0x020fe200078ec0ff */
        /* <DEDUP_REMOVED lines=8> */
.L_x_295:
[----:B------:R-:W-:Y:S05]  /*f470*/  BSYNC B1 ;  /* 0x0000000000017941 */ /* 0x000fea0003800000 */
.L_x_294:
        /* <DEDUP_REMOVED lines=9> */
.L_x_297:
[----:B------:R-:W-:Y:S05]  /*f510*/  BSYNC B1 ;  /* 0x0000000000017941 */ /* 0x000fea0003800000 */
.L_x_296:
[----:B-----5:R-:W-:Y:S01]  /*f520*/  LOP3.LUT R3, R153, 0xffffe000, RZ, 0xc0, !PT ;  /* 0xffffe00099037812 */ /* 0x020fe200078ec0ff */
[----:B------:R-:W-:Y:S01]  /*f530*/  BSSY B1, `(.L_x_298) ;  /* 0x000000a000017945 */ /* 0x000fe20003800000 */
[----:B------:R-:W-:Y:S02]  /*f540*/  IADD3 R10, P3, R161, R8, RZ ;  /* 0x00000008a10a7210 */ /* 0x000fe40007f7e0ff */
[----:B------:R-:W-:Y:S01]  /*f550*/  ISETP.GT.AND P2, PT, R0, 0x9, P1 ;  /* 0x000000090000780c */ /* 0x000fe20000f44270 */
[----:B------:R-:W-:Y:S02]  /*f560*/  FMUL R3, R3, R16 ;  /* 0x0000001003037220 */ /* 0x000fe40000400000 */
[----:B------:R-:W-:Y:S02]  /*f570*/  IMAD.X R11, R160, 0x1, R9, P3 ;  /* 0x00000001a00b7824 */ /* 0x000fe400018e0609 */
[----:B------:R-:W-:-:S05]  /*f580*/  FFMA R3, R30, R2, R3 ;  /* 0x000000021e037223 */ /* 0x000fca0000000003 */
[----:B------:R-:W-:-:S05]  /*f590*/  F2FP.TF32.F32.PACK_B R3, R3 ;  /* 0x00000003ff03723e */ /* 0x000fca00024050ff */
[----:B------:R0:W-:Y:S01]  /*f5a0*/  @P4 STG.E desc[UR36][R10.64+0x20], R3 ;  /* 0x000020030a004986 */ /* 0x0001e2000c101924 */
[----:B------:R-:W-:Y:S05]  /*f5b0*/  @!P2 BRA `(.L_x_299) ;  /* 0x000000000004a947 */ /* 0x000fea0003800000 */
[----:B------:R0:W5:Y:S02]  /*f5c0*/  LDG.E.LTC128B R153, desc[UR36][R12.64+0x24] ;  /* 0x000024240c997981 */ /* 0x000164000c1e1920 */
.L_x_299:
[----:B------:R-:W-:Y:S05]  /*f5d0*/  BSYNC B1 ;  /* 0x0000000000017941 */ /* 0x000fea0003800000 */
.L_x_298:
[----:B0----5:R-:W-:Y:S01]  /*f5e0*/  LOP3.LUT R3, R153, 0xffffe000, RZ, 0xc0, !PT ;  /* 0xffffe00099037812 */ /* 0x021fe200078ec0ff */
[----:B------:R-:W-:Y:S01]  /*f5f0*/  BSSY B1, `(.L_x_300) ;  /* 0x000000a000017945 */ /* 0x000fe20003800000 */
[----:B------:R-:W-:Y:S02]  /*f600*/  IADD3 R4, P3, P4, R161, R4, R165 ;  /* 0x00000004a1047210 */ /* 0x000fe40007c7e0a5 */
[----:B------:R-:W-:Y:S01]  /*f610*/  ISETP.GT.AND P5, PT, R0, 0x10, P0 ;  /* 0x000000100000780c */ /* 0x000fe200007a4270 */
[----:B------:R-:W-:Y:S01]  /*f620*/  FMUL R10, R3, R16 ;  /* 0x00000010030a7220 */ /* 0x000fe20000400000 */
[----:B------:R-:W-:-:S03]  /*f630*/  IADD3.X R5, R160, R5, R167, P3, P4 ;  /* 0x00000005a0057210 */ /* 0x000fc60001fe84a7 */
[----:B------:R-:W-:-:S05]  /*f640*/  FFMA R31, R31, R2, R10 ;  /* 0x000000021f1f7223 */ /* 0x000fca000000000a */
[----:B------:R-:W-:-:S05]  /*f650*/  F2FP.TF32.F32.PACK_B R31, R31 ;  /* 0x0000001fff1f723e */ /* 0x000fca00024050ff */
[----:B------:R0:W-:Y:S01]  /*f660*/  @P2 STG.E desc[UR36][R4.64+0x24], R31 ;  /* 0x0000241f04002986 */ /* 0x0001e2000c101924 */
[----:B------:R-:W-:Y:S05]  /*f670*/  @!P5 BRA `(.L_x_301) ;  /* 0x000000000004d947 */ /* 0x000fea0003800000 */
[----:B------:R0:W5:Y:S02]  /*f680*/  LDG.E.LTC128B R153, desc[UR36][R6.64+0x40] ;  /* 0x0000402406997981 */ /* 0x000164000c1e1920 */
.L_x_301:
[----:B------:R-:W-:Y:S05]  /*f690*/  BSYNC B1 ;  /* 0x0000000000017941 */ /* 0x000fea0003800000 */
.L_x_300:
        /* <DEDUP_REMOVED lines=9> */
.L_x_303:
[----:B------:R-:W-:Y:S05]  /*f730*/  BSYNC B1 ;  /* 0x0000000000017941 */ /* 0x000fea0003800000 */
.L_x_302:
        /* <DEDUP_REMOVED lines=9> */
.L_x_305:
[----:B------:R-:W-:Y:S05]  /*f7d0*/  BSYNC B1 ;  /* 0x0000000000017941 */ /* 0x000fea0003800000 */
.L_x_304:
        /* <DEDUP_REMOVED lines=9> */
.L_x_307:
[----:B------:R-:W-:Y:S05]  /*f870*/  BSYNC B1 ;  /* 0x0000000000017941 */ /* 0x000fea0003800000 */
.L_x_306:
        /* <DEDUP_REMOVED lines=9> */
.L_x_309:
[----:B------:R-:W-:Y:S05]  /*f910*/  BSYNC B1 ;  /* 0x0000000000017941 */ /* 0x000fea0003800000 */
.L_x_308:
        /* <DEDUP_REMOVED lines=9> */
.L_x_311:
[----:B------:R-:W-:Y:S05]  /*f9b0*/  BSYNC B1 ;  /* 0x0000000000017941 */ /* 0x000fea0003800000 */
.L_x_310:
        /* <DEDUP_REMOVED lines=9> */
.L_x_313:
[----:B------:R-:W-:Y:S05]  /*fa50*/  BSYNC B1 ;  /* 0x0000000000017941 */ /* 0x000fea0003800000 */
.L_x_312:
        /* <DEDUP_REMOVED lines=9> */
.L_x_315:
[----:B------:R-:W-:Y:S05]  /*faf0*/  BSYNC B1 ;  /* 0x0000000000017941 */ /* 0x000fea0003800000 */
.L_x_314:
        /* <DEDUP_REMOVED lines=9> */
.L_x_317:
[----:B------:R-:W-:Y:S05]  /*fb90*/  BSYNC B1 ;  /* 0x0000000000017941 */ /* 0x000fea0003800000 */
.L_x_316:
        /* <DEDUP_REMOVED lines=9> */
.L_x_319:
[----:B------:R-:W-:Y:S05]  /*fc30*/  BSYNC B1 ;  /* 0x0000000000017941 */ /* 0x000fea0003800000 */
.L_x_318:
        /* <DEDUP_REMOVED lines=9> */
.L_x_321:
[----:B------:R-:W-:Y:S05]  /*fcd0*/  BSYNC B1 ;  /* 0x0000000000017941 */ /* 0x000fea0003800000 */
.L_x_320:
        /* <DEDUP_REMOVED lines=9> */
.L_x_323:
[----:B------:R-:W-:Y:S05]  /*fd70*/  BSYNC B1 ;  /* 0x0000000000017941 */ /* 0x000fea0003800000 */
.L_x_322:
        /* <DEDUP_REMOVED lines=9> */
.L_x_325:
[----:B------:R-:W-:Y:S05]  /*fe10*/  BSYNC B1 ;  /* 0x0000000000017941 */ /* 0x000fea0003800000 */
.L_x_324:
        /* <DEDUP_REMOVED lines=9> */
.L_x_327:
[----:B------:R-:W-:Y:S05]  /*feb0*/  BSYNC B1 ;  /* 0x0000000000017941 */ /* 0x000fea0003800000 */
.L_x_326:
        /* <DEDUP_REMOVED lines=9> */
.L_x_329:
[----:B------:R-:W-:Y:S05]  /*ff50*/  BSYNC B1 ;  /* 0x0000000000017941 */ /* 0x000fea0003800000 */
.L_x_328:
        /* <DEDUP_REMOVED lines=9> */
.L_x_331:
[----:B------:R-:W-:Y:S05]  /*fff0*/  BSYNC B1 ;  /* 0x0000000000017941 */ /* 0x000fea0003800000 */
.L_x_330:
        /* <DEDUP_REMOVED lines=9> */
.L_x_333:
[----:B------:R-:W-:Y:S05]  /*10090*/  BSYNC B1 ;  /* 0x0000000000017941 */ /* 0x000fea0003800000 */
.L_x_332:
        /* <DEDUP_REMOVED lines=9> */
.L_x_335:
[----:B------:R-:W-:Y:S05]  /*10130*/  BSYNC B1 ;  /* 0x0000000000017941 */ /* 0x000fea0003800000 */
.L_x_334:
        /* <DEDUP_REMOVED lines=9> */
.L_x_337:
[----:B------:R-:W-:Y:S05]  /*101d0*/  BSYNC B1 ;  /* 0x0000000000017941 */ /* 0x000fea0003800000 */
.L_x_336:
        /* <DEDUP_REMOVED lines=9> */
.L_x_339:
[----:B------:R-:W-:Y:S05]  /*10270*/  BSYNC B1 ;  /* 0x0000000000017941 */ /* 0x000fea0003800000 */
.L_x_338:
        /* <DEDUP_REMOVED lines=9> */
.L_x_341:
[----:B------:R-:W-:Y:S05]  /*10310*/  BSYNC B1 ;  /* 0x0000000000017941 */ /* 0x000fea0003800000 */
.L_x_340:
        /* <DEDUP_REMOVED lines=9> */
.L_x_343:
[----:B------:R-:W-:Y:S05]  /*103b0*/  BSYNC B1 ;  /* 0x0000000000017941 */ /* 0x000fea0003800000 */
.L_x_342:
        /* <DEDUP_REMOVED lines=9> */
.L_x_345:
[----:B------:R-:W-:Y:S05]  /*10450*/  BSYNC B1 ;  /* 0x0000000000017941 */ /* 0x000fea0003800000 */
.L_x_344:
        /* <DEDUP_REMOVED lines=9> */
.L_x_347:
[----:B------:R-:W-:Y:S05]  /*104f0*/  BSYNC B1 ;  /* 0x0000000000017941 */ /* 0x000fea0003800000 */
.L_x_346:
        /* <DEDUP_REMOVED lines=9> */
.L_x_349:
[----:B------:R-:W-:Y:S05]  /*10590*/  BSYNC B1 ;  /* 0x0000000000017941 */ /* 0x000fea0003800000 */
.L_x_348:
        /* <DEDUP_REMOVED lines=9> */
.L_x_351:
[----:B------:R-:W-:Y:S05]  /*10630*/  BSYNC B1 ;  /* 0x0000000000017941 */ /* 0x000fea0003800000 */
.L_x_350:
        /* <DEDUP_REMOVED lines=9> */
.L_x_353:
[----:B------:R-:W-:Y:S05]  /*106d0*/  BSYNC B1 ;  /* 0x0000000000017941 */ /* 0x000fea0003800000 */
.L_x_352:
        /* <DEDUP_REMOVED lines=9> */
.L_x_355:
[----:B------:R-:W-:Y:S05]  /*10770*/  BSYNC B1 ;  /* 0x0000000000017941 */ /* 0x000fea0003800000 */
.L_x_354:
        /* <DEDUP_REMOVED lines=9> */
.L_x_357:
[----:B------:R-:W-:Y:S05]  /*10810*/  BSYNC B1 ;  /* 0x0000000000017941 */ /* 0x000fea0003800000 */
.L_x_356:
        /* <DEDUP_REMOVED lines=9> */
.L_x_359:
[----:B------:R-:W-:Y:S05]  /*108b0*/  BSYNC B1 ;  /* 0x0000000000017941 */ /* 0x000fea0003800000 */
.L_x_358:
        /* <DEDUP_REMOVED lines=9> */
.L_x_361:
[----:B------:R-:W-:Y:S05]  /*10950*/  BSYNC B1 ;  /* 0x0000000000017941 */ /* 0x000fea0003800000 */
.L_x_360:
        /* <DEDUP_REMOVED lines=9> */
.L_x_363:
[----:B------:R-:W-:Y:S05]  /*109f0*/  BSYNC B1 ;  /* 0x0000000000017941 */ /* 0x000fea0003800000 */
.L_x_362:
        /* <DEDUP_REMOVED lines=9> */
.L_x_365:
[----:B------:R-:W-:Y:S05]  /*10a90*/  BSYNC B1 ;  /* 0x0000000000017941 */ /* 0x000fea0003800000 */
.L_x_364:
        /* <DEDUP_REMOVED lines=9> */
.L_x_367:
[----:B------:R-:W-:Y:S05]  /*10b30*/  BSYNC B1 ;  /* 0x0000000000017941 */ /* 0x000fea0003800000 */
.L_x_366:
        /* <DEDUP_REMOVED lines=9> */
.L_x_369:
[----:B------:R-:W-:Y:S05]  /*10bd0*/  BSYNC B1 ;  /* 0x0000000000017941 */ /* 0x000fea0003800000 */
.L_x_368:
        /* <DEDUP_REMOVED lines=9> */
.L_x_371:
[----:B------:R-:W-:Y:S05]  /*10c70*/  BSYNC B1 ;  /* 0x0000000000017941 */ /* 0x000fea0003800000 */
.L_x_370:
        /* <DEDUP_REMOVED lines=9> */
.L_x_373:
[----:B------:R-:W-:Y:S05]  /*10d10*/  BSYNC B1 ;  /* 0x0000000000017941 */ /* 0x000fea0003800000 */
.L_x_372:
        /* <DEDUP_REMOVED lines=9> */
.L_x_375:
[----:B------:R-:W-:Y:S05]  /*10db0*/  BSYNC B1 ;  /* 0x0000000000017941 */ /* 0x000fea0003800000 */
.L_x_374:
        /* <DEDUP_REMOVED lines=9> */
.L_x_377:
[----:B------:R-:W-:Y:S05]  /*10e50*/  BSYNC B1 ;  /* 0x0000000000017941 */ /* 0x000fea0003800000 */
.L_x_376:
        /* <DEDUP_REMOVED lines=9> */
.L_x_379:
[----:B------:R-:W-:Y:S05]  /*10ef0*/  BSYNC B1 ;  /* 0x0000000000017941 */ /* 0x000fea0003800000 */
.L_x_378:
        /* <DEDUP_REMOVED lines=9> */
.L_x_381:
[----:B------:R-:W-:Y:S05]  /*10f90*/  BSYNC B1 ;  /* 0x0000000000017941 */ /* 0x000fea0003800000 */
.L_x_380:
        /* <DEDUP_REMOVED lines=9> */
.L_x_383:
[----:B------:R-:W-:Y:S05]  /*11030*/  BSYNC B1 ;  /* 0x0000000000017941 */ /* 0x000fea0003800000 */
.L_x_382:
        /* <DEDUP_REMOVED lines=9> */
.L_x_385:
[----:B------:R-:W-:Y:S05]  /*110d0*/  BSYNC B1 ;  /* 0x0000000000017941 */ /* 0x000fea0003800000 */
.L_x_384:
        /* <DEDUP_REMOVED lines=9> */
.L_x_387:
[----:B------:R-:W-:Y:S05]  /*11170*/  BSYNC B1 ;  /* 0x0000000000017941 */ /* 0x000fea0003800000 */
.L_x_386:
        /* <DEDUP_REMOVED lines=9> */
.L_x_389:
[----:B------:R-:W-:Y:S05]  /*11210*/  BSYNC B1 ;  /* 0x0000000000017941 */ /* 0x000fea0003800000 */
.L_x_388:
        /* <DEDUP_REMOVED lines=9> */
.L_x_391:
[----:B------:R-:W-:Y:S05]  /*112b0*/  BSYNC B1 ;  /* 0x0000000000017941 */ /* 0x000fea0003800000 */
.L_x_390:
        /* <DEDUP_REMOVED lines=9> */
.L_x_393:
[----:B------:R-:W-:Y:S05]  /*11350*/  BSYNC B1 ;  /* 0x0000000000017941 */ /* 0x000fea0003800000 */
.L_x_392:
        /* <DEDUP_REMOVED lines=9> */
.L_x_395:
[----:B------:R-:W-:Y:S05]  /*113f0*/  BSYNC B1 ;  /* 0x0000000000017941 */ /* 0x000fea0003800000 */
.L_x_394:
        /* <DEDUP_REMOVED lines=9> */
.L_x_397:
[----:B------:R-:W-:Y:S05]  /*11490*/  BSYNC B1 ;  /* 0x0000000000017941 */ /* 0x000fea0003800000 */
.L_x_396:
        /* <DEDUP_REMOVED lines=9> */
.L_x_399:
[----:B------:R-:W-:Y:S05]  /*11530*/  BSYNC B1 ;  /* 0x0000000000017941 */ /* 0x000fea0003800000 */
.L_x_398:
        /* <DEDUP_REMOVED lines=9> */
.L_x_401:
[----:B------:R-:W-:Y:S05]  /*115d0*/  BSYNC B1 ;  /* 0x0000000000017941 */ /* 0x000fea0003800000 */
.L_x_400:
        /* <DEDUP_REMOVED lines=9> */
.L_x_403:
[----:B------:R-:W-:Y:S05]  /*11670*/  BSYNC B1 ;  /* 0x0000000000017941 */ /* 0x000fea0003800000 */
.L_x_402:
        /* <DEDUP_REMOVED lines=9> */
.L_x_405:
[----:B------:R-:W-:Y:S05]  /*11710*/  BSYNC B1 ;  /* 0x0000000000017941 */ /* 0x000fea0003800000 */
.L_x_404:
        /* <DEDUP_REMOVED lines=9> */
.L_x_407:
[----:B------:R-:W-:Y:S05]  /*117b0*/  BSYNC B1 ;  /* 0x0000000000017941 */ /* 0x000fea0003800000 */
.L_x_406:
        /* <DEDUP_REMOVED lines=9> */
.L_x_409:
[----:B------:R-:W-:Y:S05]  /*11850*/  BSYNC B1 ;  /* 0x0000000000017941 */ /* 0x000fea0003800000 */
.L_x_408:
        /* <DEDUP_REMOVED lines=9> */
.L_x_411:
[----:B------:R-:W-:Y:S05]  /*118f0*/  BSYNC B1 ;  /* 0x0000000000017941 */ /* 0x000fea0003800000 */
.L_x_410:
        /* <DEDUP_REMOVED lines=9> */
.L_x_413:
[----:B------:R-:W-:Y:S05]  /*11990*/  BSYNC B1 ;  /* 0x0000000000017941 */ /* 0x000fea0003800000 */
.L_x_412:
        /* <DEDUP_REMOVED lines=9> */
.L_x_415:
[----:B------:R-:W-:Y:S05]  /*11a30*/  BSYNC B1 ;  /* 0x0000000000017941 */ /* 0x000fea0003800000 */
.L_x_414:
        /* <DEDUP_REMOVED lines=9> */
.L_x_417:
[----:B------:R-:W-:Y:S05]  /*11ad0*/  BSYNC B1 ;  /* 0x0000000000017941 */ /* 0x000fea0003800000 */
.L_x_416:
        /* <DEDUP_REMOVED lines=9> */
.L_x_419:
[----:B------:R-:W-:Y:S05]  /*11b70*/  BSYNC B1 ;  /* 0x0000000000017941 */ /* 0x000fea0003800000 */
.L_x_418:
        /* <DEDUP_REMOVED lines=9> */
.L_x_421:
[----:B------:R-:W-:Y:S05]  /*11c10*/  BSYNC B1 ;  /* 0x0000000000017941 */ /* 0x000fea0003800000 */
.L_x_420:
        /* <DEDUP_REMOVED lines=9> */
.L_x_423:
[----:B------:R-:W-:Y:S05]  /*11cb0*/  BSYNC B1 ;  /* 0x0000000000017941 */ /* 0x000fea0003800000 */
.L_x_422:
        /* <DEDUP_REMOVED lines=9> */
.L_x_425:
[----:B------:R-:W-:Y:S05]  /*11d50*/  BSYNC B1 ;  /* 0x0000000000017941 */ /* 0x000fea0003800000 */
.L_x_424:
        /* <DEDUP_REMOVED lines=9> */
.L_x_427:
[----:B------:R-:W-:Y:S05]  /*11df0*/  BSYNC B1 ;  /* 0x0000000000017941 */ /* 0x000fea0003800000 */
.L_x_426:
        /* <DEDUP_REMOVED lines=9> */
.L_x_429:
[----:B------:R-:W-:Y:S05]  /*11e90*/  BSYNC B1 ;  /* 0x0000000000017941 */ /* 0x000fea0003800000 */
.L_x_428:
        /* <DEDUP_REMOVED lines=9> */
.L_x_431:
[----:B------:R-:W-:Y:S05]  /*11f30*/  BSYNC B1 ;  /* 0x0000000000017941 */ /* 0x000fea0003800000 */
.L_x_430:
        /* <DEDUP_REMOVED lines=9> */
.L_x_433:
[----:B------:R-:W-:Y:S05]  /*11fd0*/  BSYNC B1 ;  /* 0x0000000000017941 */ /* 0x000fea0003800000 */
.L_x_432:
        /* <DEDUP_REMOVED lines=9> */
.L_x_435:
[----:B------:R-:W-:Y:S05]  /*12070*/  BSYNC B1 ;  /* 0x0000000000017941 */ /* 0x000fea0003800000 */
.L_x_434:
        /* <DEDUP_REMOVED lines=9> */
.L_x_437:
[----:B------:R-:W-:Y:S05]  /*12110*/  BSYNC B1 ;  /* 0x0000000000017941 */ /* 0x000fea0003800000 */
.L_x_436:
        /* <DEDUP_REMOVED lines=9> */
.L_x_439:
[----:B------:R-:W-:Y:S05]  /*121b0*/  BSYNC B1 ;  /* 0x0000000000017941 */ /* 0x000fea0003800000 */
.L_x_438:
        /* <DEDUP_REMOVED lines=9> */
.L_x_441:
[----:B------:R-:W-:Y:S05]  /*12250*/  BSYNC B1 ;  /* 0x0000000000017941 */ /* 0x000fea0003800000 */
.L_x_440:
        /* <DEDUP_REMOVED lines=9> */
.L_x_443:
[----:B------:R-:W-:Y:S05]  /*122f0*/  BSYNC B1 ;  /* 0x0000000000017941 */ /* 0x000fea0003800000 */
.L_x_442:
        /* <DEDUP_REMOVED lines=9> */
.L_x_445:
[----:B------:R-:W-:Y:S05]  /*12390*/  BSYNC B1 ;  /* 0x0000000000017941 */ /* 0x000fea0003800000 */
.L_x_444:
        /* <DEDUP_REMOVED lines=9> */
.L_x_447:
[----:B------:R-:W-:Y:S05]  /*12430*/  BSYNC B1 ;  /* 0x0000000000017941 */ /* 0x000fea0003800000 */
.L_x_446:
        /* <DEDUP_REMOVED lines=9> */
.L_x_449:
[----:B------:R-:W-:Y:S05]  /*124d0*/  BSYNC B1 ;  /* 0x0000000000017941 */ /* 0x000fea0003800000 */
.L_x_448:
        /* <DEDUP_REMOVED lines=9> */
.L_x_451:
[----:B------:R-:W-:Y:S05]  /*12570*/  BSYNC B1 ;  /* 0x0000000000017941 */ /* 0x000fea0003800000 */
.L_x_450:
        /* <DEDUP_REMOVED lines=9> */
.L_x_453:
[----:B------:R-:W-:Y:S05]  /*12610*/  BSYNC B1 ;  /* 0x0000000000017941 */ /* 0x000fea0003800000 */
.L_x_452:
        /* <DEDUP_REMOVED lines=9> */
.L_x_455:
[----:B------:R-:W-:Y:S05]  /*126b0*/  BSYNC B1 ;  /* 0x0000000000017941 */ /* 0x000fea0003800000 */
.L_x_454:
        /* <DEDUP_REMOVED lines=9> */
.L_x_457:
[----:B------:R-:W-:Y:S05]  /*12750*/  BSYNC B1 ;  /* 0x0000000000017941 */ /* 0x000fea0003800000 */
.L_x_456:
        /* <DEDUP_REMOVED lines=9> */
.L_x_459:
[----:B------:R-:W-:Y:S05]  /*127f0*/  BSYNC B1 ;  /* 0x0000000000017941 */ /* 0x000fea0003800000 */
.L_x_458:
        /* <DEDUP_REMOVED lines=9> */
.L_x_461:
[----:B------:R-:W-:Y:S05]  /*12890*/  BSYNC B1 ;  /* 0x0000000000017941 */ /* 0x000fea0003800000 */
.L_x_460:
        /* <DEDUP_REMOVED lines=9> */
.L_x_463:
[----:B------:R-:W-:Y:S05]  /*12930*/  BSYNC B1 ;  /* 0x0000000000017941 */ /* 0x000fea0003800000 */
.L_x_462:
        /* <DEDUP_REMOVED lines=9> */
.L_x_465:
[----:B------:R-:W-:Y:S05]  /*129d0*/  BSYNC B1 ;  /* 0x0000000000017941 */ /* 0x000fea0003800000 */
.L_x_464:
        /* <DEDUP_REMOVED lines=9> */
.L_x_467:
[----:B------:R-:W-:Y:S05]  /*12a70*/  BSYNC B1 ;  /* 0x0000000000017941 */ /* 0x000fea0003800000 */
.L_x_466:
        /* <DEDUP_REMOVED lines=9> */
.L_x_469:
[----:B------:R-:W-:Y:S05]  /*12b10*/  BSYNC B1 ;  /* 0x0000000000017941 */ /* 0x000fea0003800000 */
.L_x_468:
        /* <DEDUP_REMOVED lines=9> */
.L_x_471:
[----:B------:R-:W-:Y:S05]  /*12bb0*/  BSYNC B1 ;  /* 0x0000000000017941 */ /* 0x000fea0003800000 */
.L_x_470:
        /* <DEDUP_REMOVED lines=9> */
.L_x_473:
[----:B------:R-:W-:Y:S05]  /*12c50*/  BSYNC B1 ;  /* 0x0000000000017941 */ /* 0x000fea0003800000 */
.L_x_472:
        /* <DEDUP_REMOVED lines=9> */
.L_x_475:
[----:B------:R-:W-:Y:S05]  /*12cf0*/  BSYNC B1 ;  /* 0x0000000000017941 */ /* 0x000fea0003800000 */
.L_x_474:
        /* <DEDUP_REMOVED lines=9> */
.L_x_477:
[----:B------:R-:W-:Y:S05]  /*12d90*/  BSYNC B1 ;  /* 0x0000000000017941 */ /* 0x000fea0003800000 */
.L_x_476:
        /* <DEDUP_REMOVED lines=9> */
.L_x_479:
[----:B------:R-:W-:Y:S05]  /*12e30*/  BSYNC B1 ;  /* 0x0000000000017941 */ /* 0x000fea0003800000 */
.L_x_478:
        /* <DEDUP_REMOVED lines=9> */
.L_x_481:
[----:B------:R-:W-:Y:S05]  /*12ed0*/  BSYNC B1 ;  /* 0x0000000000017941 */ /* 0x000fea0003800000 */
.L_x_480:
        /* <DEDUP_REMOVED lines=9> */
.L_x_483:
[----:B------:R-:W-:Y:S05]  /*12f70*/  BSYNC B1 ;  /* 0x0000000000017941 */ /* 0x000fea0003800000 */
.L_x_482:
        /* <DEDUP_REMOVED lines=9> */
.L_x_485:
[----:B------:R-:W-:Y:S05]  /*13010*/  BSYNC B1 ;  /* 0x0000000000017941 */ /* 0x000fea0003800000 */
.L_x_484:
        /* <DEDUP_REMOVED lines=9> */
.L_x_487:
[----:B------:R-:W-:Y:S05]  /*130b0*/  BSYNC B1 ;  /* 0x0000000000017941 */ /* 0x000fea0003800000 */
.L_x_486:
        /* <DEDUP_REMOVED lines=9> */
.L_x_489:
[----:B------:R-:W-:Y:S05]  /*13150*/  BSYNC B1 ;  /* 0x0000000000017941 */ /* 0x000fea0003800000 */
.L_x_488:
        /* <DEDUP_REMOVED lines=9> */
.L_x_491:
[----:B------:R-:W-:Y:S05]  /*131f0*/  BSYNC B1 ;  /* 0x0000000000017941 */ /* 0x000fea0003800000 */
.L_x_490:
        /* <DEDUP_REMOVED lines=9> */
.L_x_493:
[----:B------:R-:W-:Y:S05]  /*13290*/  BSYNC B1 ;  /* 0x0000000000017941 */ /* 0x000fea0003800000 */
.L_x_492:
        /* <DEDUP_REMOVED lines=9> */
.L_x_495:
[----:B------:R-:W-:Y:S05]  /*13330*/  BSYNC B1 ;  /* 0x0000000000017941 */ /* 0x000fea0003800000 */
.L_x_494:
        /* <DEDUP_REMOVED lines=9> */
.L_x_497:
[----:B------:R-:W-:Y:S05]  /*133d0*/  BSYNC B1 ;  /* 0x0000000000017941 */ /* 0x000fea0003800000 */
.L_x_496:
        /* <DEDUP_REMOVED lines=9> */
.L_x_499:
[----:B------:R-:W-:Y:S05]  /*13470*/  BSYNC B1 ;  /* 0x0000000000017941 */ /* 0x000fea0003800000 */
.L_x_498:
        /* <DEDUP_REMOVED lines=9> */
.L_x_501:
[----:B------:R-:W-:Y:S05]  /*13510*/  BSYNC B1 ;  /* 0x0000000000017941 */ /* 0x000fea0003800000 */
.L_x_500:
        /* <DEDUP_REMOVED lines=9> */
.L_x_503:
[----:B------:R-:W-:Y:S05]  /*135b0*/  BSYNC B1 ;  /* 0x0000000000017941 */ /* 0x000fea0003800000 */
.L_x_502:
        /* <DEDUP_REMOVED lines=9> */
.L_x_505:
[----:B------:R-:W-:Y:S05]  /*13650*/  BSYNC B1 ;  /* 0x0000000000017941 */ /* 0x000fea0003800000 */
.L_x_504:
        /* <DEDUP_REMOVED lines=9> */
.L_x_507:
[----:B------:R-:W-:Y:S05]  /*136f0*/  BSYNC B1 ;  /* 0x0000000000017941 */ /* 0x000fea0003800000 */
.L_x_506:
        /* <DEDUP_REMOVED lines=9> */
.L_x_509:
[----:B------:R-:W-:Y:S05]  /*13790*/  BSYNC B1 ;  /* 0x0000000000017941 */ /* 0x000fea0003800000 */
.L_x_508:
        /* <DEDUP_REMOVED lines=9> */
.L_x_511:
[----:B------:R-:W-:Y:S05]  /*13830*/  BSYNC B1 ;  /* 0x0000000000017941 */ /* 0x000fea0003800000 */
.L_x_510:
        /* <DEDUP_REMOVED lines=9> */
.L_x_513:
[----:B------:R-:W-:Y:S05]  /*138d0*/  BSYNC B1 ;  /* 0x0000000000017941 */ /* 0x000fea0003800000 */
.L_x_512:
        /* <DEDUP_REMOVED lines=9> */
.L_x_515:
[----:B------:R-:W-:Y:S05]  /*13970*/  BSYNC B1 ;  /* 0x0000000000017941 */ /* 0x000fea0003800000 */
.L_x_514:
        /* <DEDUP_REMOVED lines=9> */
.L_x_517:
[----:B------:R-:W-:Y:S05]  /*13a10*/  BSYNC B1 ;  /* 0x0000000000017941 */ /* 0x000fea0003800000 */
.L_x_516:
        /* <DEDUP_REMOVED lines=9> */
.L_x_519:
[----:B------:R-:W-:Y:S05]  /*13ab0*/  BSYNC B1 ;  /* 0x0000000000017941 */ /* 0x000fea0003800000 */
.L_x_518:
        /* <DEDUP_REMOVED lines=9> */
.L_x_521:
[----:B------:R-:W-:Y:S05]  /*13b50*/  BSYNC B1 ;  /* 0x0000000000017941 */ /* 0x000fea0003800000 */
.L_x_520:
        /* <DEDUP_REMOVED lines=9> */
.L_x_523:
[----:B------:R-:W-:Y:S05]  /*13bf0*/  BSYNC B1 ;  /* 0x0000000000017941 */ /* 0x000fea0003800000 */
.L_x_522:
        /* <DEDUP_REMOVED lines=9> */
.L_x_525:
[----:B------:R-:W-:Y:S05]  /*13c90*/  BSYNC B1 ;  /* 0x0000000000017941 */ /* 0x000fea0003800000 */
.L_x_524:
        /* <DEDUP_REMOVED lines=9> */
.L_x_527:
[----:B------:R-:W-:Y:S05]  /*13d30*/  BSYNC B1 ;  /* 0x0000000000017941 */ /* 0x000fea0003800000 */
.L_x_526:
        /* <DEDUP_REMOVED lines=9> */
.L_x_529:
[----:B------:R-:W-:Y:S05]  /*13dd0*/  BSYNC B1 ;  /* 0x0000000000017941 */ /* 0x000fea0003800000 */
.L_x_528:
        /* <DEDUP_REMOVED lines=9> */
.L_x_531:
[----:B------:R-:W-:Y:S05]  /*13e70*/  BSYNC B1 ;  /* 0x0000000000017941 */ /* 0x000fea0003800000 */
.L_x_530:
        /* <DEDUP_REMOVED lines=9> */
.L_x_533:
[----:B------:R-:W-:Y:S05]  /*13f10*/  BSYNC B1 ;  /* 0x0000000000017941 */ /* 0x000fea0003800000 */
.L_x_532:
        /* <DEDUP_REMOVED lines=9> */
.L_x_535:
[----:B------:R-:W-:Y:S05]  /*13fb0*/  BSYNC B1 ;  /* 0x0000000000017941 */ /* 0x000fea0003800000 */
.L_x_534:
[----:B0----5:R-:W-:Y:S01]  /*13fc0*/  LOP3.LUT R3, R153, 0xffffe000, RZ, 0xc0, !PT ;  /* 0xffffe00099037812 */ /* 0x021fe200078ec0ff */
[----:B------:R-:W-:Y:S01]  /*13fd0*/  BSSY B1, `(.L_x_536) ;  /* 0x0000008000017945 */ /* 0x000fe20003800000 */
[----:B------:R-:W-:-:S03]  /*13fe0*/  ISETP.GT.AND P2, PT, R0, 0xf8, P1 ;  /* 0x000000f80000780c */ /* 0x000fc60000f44270 */
[----:B-1--4-:R-:W-:-:S04]  /*13ff0*/  FMUL R6, R3, R16 ;  /* 0x0000001003067220 */ /* 0x012fc80000400000 */
[----:B------:R-:W-:-:S05]  /*14000*/  FFMA R149, R149, R2, R6 ;  /* 0x0000000295957223 */ /* 0x000fca0000000006 */
[----:B------:R-:W-:-:S05]  /*14010*/  F2FP.TF32.F32.PACK_B R149, R149 ;  /* 0x00000095ff95723e */ /* 0x000fca00024050ff */
[----:B------:R0:W-:Y:S01]  /*14020*/  @P0 STG.E desc[UR36][R8.64+0x3e4], R149 ;  /* 0x0003e49508000986 */ /* 0x0001e2000c101924 */
[----:B------:R-:W-:Y:S05]  /*14030*/  @!P2 BRA `(.L_x_537) ;  /* 0x000000000004a947 */ /* 0x000fea0003800000 */
[----:B------:R1:W5:Y:S02]  /*14040*/  LDG.E.LTC128B R153, desc[UR36][R12.64+0x3e0] ;  /* 0x0003e0240c997981 */ /* 0x000364000c1e1920 */
.L_x_537:
[----:B------:R-:W-:Y:S05]  /*14050*/  BSYNC B1 ;  /* 0x0000000000017941 */ /* 0x000fea0003800000 */
.L_x_536:
        /* <DEDUP_REMOVED lines=9> */
.L_x_539:
[----:B------:R-:W-:Y:S05]  /*140f0*/  BSYNC B1 ;  /* 0x0000000000017941 */ /* 0x000fea0003800000 */
.L_x_538:
[----:B------:R-:W-:Y:S05]  /*14100*/  @!P1 BRA `(.L_x_540) ;  /* 0x00000050004c9947 */ /* 0x000fea0003800000 */
[----:B-----5:R-:W-:-:S05]  /*14110*/  LOP3.LUT R153, R153, 0xffffe000, RZ, 0xc0, !PT ;  /* 0xffffe00099997812 */ /* 0x020fca00078ec0ff */
[----:B------:R-:W-:-:S04]  /*14120*/  FMUL R0, R153, R16 ;  /* 0x0000001099007220 */ /* 0x000fc80000400000 */
[----:B------:R-:W-:-:S05]  /*14130*/  FFMA R151, R151, R2, R0 ;  /* 0x0000000297977223 */ /* 0x000fca0000000000 */
[----:B------:R-:W-:-:S05]  /*14140*/  F2FP.TF32.F32.PACK_B R151, R151 ;  /* 0x00000097ff97723e */ /* 0x000fca00024050ff */
[----:B------:R0:W-:Y:S01]  /*14150*/  STG.E desc[UR36][R4.64+0x3e4], R151 ;  /* 0x0003e49704007986 */ /* 0x0001e2000c101924 */
[----:B------:R-:W-:Y:S05]  /*14160*/  BRA `(.L_x_540) ;  /* 0x0000005000347947 */ /* 0x000fea0003800000 */
.L_x_33:
[----:B------:R-:W2:Y:S01]  /*14170*/  LDL.LU R3, [R1] ;  /* 0x0000000001037983 */ /* 0x000ea20000300800 */
[----:B------:R-:W-:-:S03]  /*14180*/  ULDC.64 UR4, c[0x0][0x5c0] ;  /* 0x0001700000047ab9 */ /* 0x000fc60000000a00 */
[----:B------:R-:W3:Y:S04]  /*14190*/  LDL.LU R9, [R1+0x8] ;  /* 0x0000080001097983 */ /* 0x000ee80000300800 */
[----:B------:R-:W4:Y:S04]  /*141a0*/  LDL.LU R8, [R1+0x54] ;  /* 0x0000540001087983 */ /* 0x000f280000300800 */
[----:B------:R-:W5:Y:S04]  /*141b0*/  LDL.LU R235, [R1+0x8c] ;  /* 0x00008c0001eb7983 */ /* 0x000f680000300800 */
        /* <DEDUP_REMOVED lines=91> */
[----:B------:R-:W5:Y:S01]  /*14770*/  LDL.LU R12, [R1+0x1fc] ;  /* 0x0001fc00010c7983 */ /* 0x000f620000300800 */
[----:B--2---:R-:W-:Y:S01]  /*14780*/  FMUL R3, R3, R2 ;  /* 0x0000000203037220 */ /* 0x004fe20000400000 */
[----:B------:R-:W-:-:S02]  /*14790*/  LEA R4, P0, R6, UR4, 0x2 ;  /* 0x0000000406047c11 */ /* 0x000fc4000f8010ff */
[----:B------:R-:W2:Y:S02]  /*147a0*/  LDL.LU R7, [R1+0x4] ;  /* 0x0000040001077983 */ /* 0x000ea40000300800 */
[----:B------:R-:W-:Y:S02]  /*147b0*/  LEA.HI.X R5, R6, UR5, R10, 0x2, P0 ;  /* 0x0000000506057c11 */ /* 0x000fe400080f140a */
[----:B------:R-:W-:Y:S01]  /*147c0*/  F2FP.TF32.F32.PACK_B R3, R3 ;  /* 0x00000003ff03723e */ /* 0x000fe200024050ff */
[----:B------:R-:W5:Y:S01]  /*147d0*/  LDL.LU R10, [R1+0x5c] ;  /* 0x00005c00010a7983 */ /* 0x000f620000300800 */
[----:B------:R-:W-:-:S03]  /*147e0*/  ISETP.GT.AND P0, PT, R0, 0x1, P3 ;  /* 0x000000010000780c */ /* 0x000fc60001f04270 */
[----:B------:R2:W-:Y:S01]  /*147f0*/  @P1 STG.E desc[UR36][R4.64], R3 ;  /* 0x0000000304001986 */ /* 0x0005e2000c101924 */
[----:B------:R-:W-:Y:S01]  /*14800*/  ISETP.GT.AND P2, PT, R158, 0x8, PT ;  /* 0x000000089e00780c */ /* 0x000fe20003f44270 */
[----:B--2---:R-:W-:-:S05]  /*14810*/  FMUL R3, R7, R2 ;  /* 0x0000000207037220 */ /* 0x004fca0000400000 */
[----:B------:R-:W-:-:S05]  /*14820*/  F2FP.TF32.F32.PACK_B R3, R3 ;  /* 0x00000003ff03723e */ /* 0x000fca00024050ff */
[----:B------:R0:W-:Y:S04]  /*14830*/  @P0 STG.E desc[UR36][R4.64+0x4], R3 ;  /* 0x0000040304000986 */ /* 0x0001e8000c101924 */
[----:B0-----:R-:W2:Y:S01]  /*14840*/  LDL.LU R3, [R1+0xc] ;  /* 0x00000c0001037983 */ /* 0x001ea20000300800 */
[----:B------:R-:W-:Y:S01]  /*14850*/  USHF.L.U32 UR5, UR8, 0x5, URZ ;  /* 0x0000000508057899 */ /* 0x000fe2000800063f */
[----:B------:R-:W-:Y:S01]  /*14860*/  ISETP.GT.AND P0, PT, R0, RZ, P2 ;  /* 0x000000ff0000720c */ /* 0x000fe20001704270 */
[----:B------:R-:W-:Y:S01]  /*14870*/  USHF.L.U64.HI UR4, UR8, 0x5, UR9 ;  /* 0x0000000508047899 */ /* 0x000fe20008010209 */
[----:B---3--:R-:W-:-:S03]  /*14880*/  FMUL R9, R9, R2 ;  /* 0x0000000209097220 */ /* 0x008fc60000400000 */
[----:B------:R-:W-:Y:S02]  /*14890*/  IADD3 R6, P1, R4, UR5, RZ ;  /* 0x0000000504067c10 */ /* 0x000fe4000ff3e0ff */
[----:B------:R-:W-:Y:S02]  /*148a0*/  F2FP.TF32.F32.PACK_B R9, R9 ;  /* 0x00000009ff09723e */ /* 0x000fe400024050ff */
[----:B------:R-:W-:-:S05]  /*148b0*/  IADD3.X R7, R5, UR4, RZ, P1, !PT ;  /* 0x0000000405077c10 */ /* 0x000fca0008ffe4ff */
[----:B------:R0:W-:Y:S01]  /*148c0*/  @P0 STG.E desc[UR36][R6.64], R9 ;  /* 0x0000000906000986 */ /* 0x0001e2000c101924 */
[----:B------:R-:W-:-:S03]  /*148d0*/  ISETP.GT.AND P0, PT, R0, 0x1, P2 ;  /* 0x000000010000780c */ /* 0x000fc60001704270 */
[----:B0-----:R-:W3:Y:S01]  /*148e0*/  LDL.LU R9, [R1+0x60] ;  /* 0x0000600001097983 */ /* 0x001ee20000300800 */
[----:B--2---:R-:W-:-:S05]  /*148f0*/  FMUL R3, R3, R2 ;  /* 0x0000000203037220 */ /* 0x004fca0000400000 */
[----:B------:R-:W-:-:S05]  /*14900*/  F2FP.TF32.F32.PACK_B R3, R3 ;  /* 0x00000003ff03723e */ /* 0x000fca00024050ff */
[----:B------:R0:W-:Y:S04]  /*14910*/  @P0 STG.E desc[UR36][R6.64+0x4], R3 ;  /* 0x0000040306000986 */ /* 0x0001e8000c101924 */
[----:B0-----:R-:W2:Y:S01]  /*14920*/  LDL.LU R3, [R1+0x10] ;  /* 0x0000100001037983 */ /* 0x001ea20000300800 */
[----:B------:R-:W-:Y:S01]  /*14930*/  ISETP.GT.AND P0, PT, R0, 0x8, P3 ;  /* 0x000000080000780c */ /* 0x000fe20001f04270 */
[----:B--2---:R-:W-:-:S05]  /*14940*/  FMUL R3, R3, R2 ;  /* 0x0000000203037220 */ /* 0x004fca0000400000 */
[----:B------:R-:W-:-:S07]  /*14950*/  F2FP.TF32.F32.PACK_B R3, R3 ;  /* 0x00000003ff03723e */ /* 0x000fce00024050ff */
        /* <DEDUP_REMOVED lines=82> */
[C---:B------:R-:W-:Y:S02]  /*14e80*/  ISETP.GT.AND P1, PT, R0.reuse, 0x29, P3 ;  /* 0x000000290000780c */ /* 0x040fe40001f24270 */
[----:B------:R-:W-:Y:S01]  /*14e90*/  ISETP.GT.AND P0, PT, R0, 0x28, P2 ;  /* 0x000000280000780c */ /* 0x000fe20001704270 */
[----:B----4-:R-:W-:-:S05]  /*14ea0*/  FMUL R8, R8, R2 ;  /* 0x0000000208087220 */ /* 0x010fca0000400000 */
[----:B------:R-:W-:-:S05]  /*14eb0*/  F2FP.TF32.F32.PACK_B R8, R8 ;  /* 0x00000008ff08723e */ /* 0x000fca00024050ff */
[----:B------:R0:W-:Y:S04]  /*14ec0*/  @P1 STG.E desc[UR36][R4.64+0xa4], R8 ;  /* 0x0000a40804001986 */ /* 0x0001e8000c101924 */
[----:B0-----:R-:W4:Y:S01]  /*14ed0*/  LDL.LU R8, [R1+0x64] ;  /* 0x0000640001087983 */ /* 0x001f220000300800 */
[----:B--2---:R-:W-:-:S05]  /*14ee0*/  FMUL R3, R3, R2 ;  /* 0x0000000203037220 */ /* 0x004fca0000400000 */
[----:B------:R-:W-:-:S05]  /*14ef0*/  F2FP.TF32.F32.PACK_B R3, R3 ;  /* 0x00000003ff03723e */ /* 0x000fca00024050ff */
[----:B------:R0:W-:Y:S04]  /*14f00*/  @P0 STG.E desc[UR36][R6.64+0xa0], R3 ;  /* 0x0000a00306000986 */ /* 0x0001e8000c101924 */
[----:B0-----:R-:W2:Y:S01]  /*14f10*/  LDL.LU R3, [R1+0x68] ;  /* 0x0000680001037983 */ /* 0x001ea20000300800 */
[C---:B------:R-:W-:Y:S02]  /*14f20*/  ISETP.GT.AND P1, PT, R0.reuse, 0x29, P2 ;  /* 0x000000290000780c */ /* 0x040fe40001724270 */
[----:B------:R-:W-:Y:S01]  /*14f30*/  ISETP.GT.AND P4, PT, R0, 0x30, P3 ;  /* 0x000000300000780c */ /* 0x000fe20001f84270 */
[-C--:B-----5:R-:W-:Y:S01]  /*14f40*/  FMUL R10, R10, R2.reuse ;  /* 0x000000020a0a7220 */ /* 0x0a0fe20000400000 */
[C---:B------:R-:W-:Y:S01]  /*14f50*/  ISETP.GT.AND P5, PT, R0.reuse, 0x31, P3 ;  /* 0x000000310000780c */ /* 0x040fe20001fa4270 */
[-C--:B---3--:R-:W-:Y:S01]  /*14f60*/  FMUL R9, R9, R2.reuse ;  /* 0x0000000209097220 */ /* 0x088fe20000400000 */
[----:B------:R-:W-:Y:S01]  /*14f70*/  ISETP.GT.AND P0, PT, R0, 0x30, P2 ;  /* 0x000000300000780c */ /* 0x000fe20001704270 */
[----:B----4-:R-:W-:Y:S01]  /*14f80*/  FMUL R8, R8, R2 ;  /* 0x0000000208087220 */ /* 0x010fe20000400000 */
[----:B------:R-:W-:-:S02]  /*14f90*/  F2FP.TF32.F32.PACK_B R10, R10 ;  /* 0x0000000aff0a723e */ /* 0x000fc400024050ff */
[----:B------:R-:W-:Y:S02]  /*14fa0*/  F2FP.TF32.F32.PACK_B R9, R9 ;  /* 0x00000009ff09723e */ /* 0x000fe400024050ff */
[----:B------:R-:W-:Y:S01]  /*14fb0*/  F2FP.TF32.F32.PACK_B R8, R8 ;  /* 0x00000008ff08723e */ /* 0x000fe200024050ff */
[----:B------:R0:W-:Y:S04]  /*14fc0*/  @P1 STG.E desc[UR36][R6.64+0xa4], R10 ;  /* 0x0000a40a06001986 */ /* 0x0001e8000c101924 */
[----:B------:R1:W-:Y:S04]  /*14fd0*/  @P4 STG.E desc[UR36][R4.64+0xc0], R9 ;  /* 0x0000c00904004986 */ /* 0x0003e8000c101924 */
[----:B------:R3:W-:Y:S04]  /*14fe0*/  @P5 STG.E desc[UR36][R4.64+0xc4], R8 ;  /* 0x0000c40804005986 */ /* 0x0007e8000c101924 */
[----:B0-----:R-:W4:Y:S04]  /*14ff0*/  LDL.LU R10, [R1+0x6c] ;  /* 0x00006c00010a7983 */ /* 0x001f280000300800 */
[----:B-1----:R-:W5:Y:S04]  /*15000*/  LDL.LU R9, [R1+0x70] ;  /* 0x0000700001097983 */ /* 0x002f680000300800 */
[----:B---3--:R-:W3:Y:S01]  /*15010*/  LDL.LU R8, [R1+0x78] ;  /* 0x0000780001087983 */ /* 0x008ee20000300800 */
[----:B--2---:R-:W-:-:S05]  /*15020*/  FMUL R3, R3, R2 ;  /* 0x0000000203037220 */ /* 0x004fca0000400000 */
[----:B------:R-:W-:-:S05]  /*15030*/  F2FP.TF32.F32.PACK_B R3, R3 ;  /* 0x00000003ff03723e */ /* 0x000fca00024050ff */
[----:B------:R0:W-:Y:S04]  /*15040*/  @P0 STG.E desc[UR36][R6.64+0xc0], R3 ;  /* 0x0000c00306000986 */ /* 0x0001e8000c101924 */
[----:B0-----:R-:W2:Y:S01]  /*15050*/  LDL.LU R3, [R1+0x74] ;  /* 0x0000740001037983 */ /* 0x001ea20000300800 */
[C---:B------:R-:W-:Y:S02]  /*15060*/  ISETP.GT.AND P1, PT, R0.reuse, 0x31, P2 ;  /* 0x000000310000780c */ /* 0x040fe40001724270 */
[----:B------:R-:W-:Y:S01]  /*15070*/  ISETP.GT.AND P4, PT, R0, 0x38, P3 ;  /* 0x000000380000780c */ /* 0x000fe20001f84270 */
[-C--:B----4-:R-:W-:Y:S01]  /*15080*/  FMUL R10, R10, R2.reuse ;  /* 0x000000020a0a7220 */ /* 0x090fe20000400000 */
[C---:B------:R-:W-:Y:S01]  /*15090*/  ISETP.GT.AND P5, PT, R0.reuse, 0x39, P3 ;  /* 0x000000390000780c */ /* 0x040fe20001fa4270 */
[----:B-----5:R-:W-:Y:S01]  /*150a0*/  FMUL R9, R9, R2 ;  /* 0x0000000209097220 */ /* 0x020fe20000400000 */
[----:B------:R-:W-:-:S02]  /*150b0*/  ISETP.GT.AND P0, PT, R0, 0x38, P2 ;  /* 0x000000380000780c */ /* 0x000fc40001704270 */
[----:B------:R-:W-:Y:S01]  /*150c0*/  F2FP.TF32.F32.PACK_B R10, R10 ;  /* 0x0000000aff0a723e */ /* 0x000fe200024050ff */
[----:B---3--:R-:W-:Y:S01]  /*150d0*/  FMUL R8, R8, R2 ;  /* 0x0000000208087220 */ /* 0x008fe20000400000 */
[----:B------:R-:W-:-:S03]  /*150e0*/  F2FP.TF32.F32.PACK_B R9, R9 ;  /* 0x00000009ff09723e */ /* 0x000fc600024050ff */
[----:B------:R0:W-:Y:S01]  /*150f0*/  @P1 STG.E desc[UR36][R6.64+0xc4], R10 ;  /* 0x0000c40a06001986 */ /* 0x0001e2000c101924 */
[----:B------:R-:W-:-:S03]  /*15100*/  F2FP.TF32.F32.PACK_B R8, R8 ;  /* 0x00000008ff08723e */ /* 0x000fc600024050ff */
[----:B------:R1:W-:Y:S04]  /*15110*/  @P4 STG.E desc[UR36][R4.64+0xe0], R9 ;  /* 0x0000e00904004986 */ /* 0x0003e8000c101924 */
[----:B0-----:R-:W3:Y:S04]  /*15120*/  LDL.LU R10, [R1+0x80] ;  /* 0x00008000010a7983 */ /* 0x001ee80000300800 */
[----:B-1----:R-:W4:Y:S01]  /*15130*/  LDL.LU R9, [R1+0x84] ;  /* 0x0000840001097983 */ /* 0x002f220000300800 */
[----:B--2---:R-:W-:-:S05]  /*15140*/  FMUL R3, R3, R2 ;  /* 0x0000000203037220 */ /* 0x004fca0000400000 */
[----:B------:R-:W-:-:S05]  /*15150*/  F2FP.TF32.F32.PACK_B R3, R3 ;  /* 0x00000003ff03723e */ /* 0x000fca00024050ff */
[----:B------:R0:W-:Y:S04]  /*15160*/  @P5 STG.E desc[UR36][R4.64+0xe4], R3 ;  /* 0x0000e40304005986 */ /* 0x0001e8000c101924 */
[----:B------:R1:W-:Y:S04]  /*15170*/  @P0 STG.E desc[UR36][R6.64+0xe0], R8 ;  /* 0x0000e00806000986 */ /* 0x0003e8000c101924 */
[----:B0-----:R-:W2:Y:S04]  /*15180*/  LDL.LU R3, [R1+0x7c] ;  /* 0x00007c0001037983 */ /* 0x001ea80000300800 */
[----:B-1----:R-:W5:Y:S01]  /*15190*/  LDL.LU R8, [R1+0x88] ;  /* 0x0000880001087983 */ /* 0x002f620000300800 */
[----:B------:R-:W-:-:S02]  /*151a0*/  ISETP.GT.AND P1, PT, R0, 0x39, P2 ;  /* 0x000000390000780c */ /* 0x000fc40001724270 */
[----:B------:R-:W-:Y:S01]  /*151b0*/  ISETP.GT.AND P4, PT, R0, 0x40, P3 ;  /* 0x000000400000780c */ /* 0x000fe20001f84270 */
[-C--:B---3--:R-:W-:Y:S01]  /*151c0*/  FMUL R10, R10, R2.reuse ;  /* 0x000000020a0a7220 */ /* 0x088fe20000400000 */
[C---:B------:R-:W-:Y:S02]  /*151d0*/  ISETP.GT.AND P5, PT, R0.reuse, 0x41, P3 ;  /* 0x000000410000780c */ /* 0x040fe40001fa4270 */
[----:B------:R-:W-:Y:S01]  /*151e0*/  ISETP.GT.AND P0, PT, R0, 0x40, P2 ;  /* 0x000000400000780c */ /* 0x000fe20001704270 */
[----:B----4-:R-:W-:Y:S01]  /*151f0*/  FMUL R9, R9, R2 ;  /* 0x0000000209097220 */ /* 0x010fe20000400000 */
[----:B------:R-:W-:-:S04]  /*15200*/  F2FP.TF32.F32.PACK_B R10, R10 ;  /* 0x0000000aff0a723e */ /* 0x000fc800024050ff */
[----:B------:R-:W-:Y:S01]  /*15210*/  F2FP.TF32.F32.PACK_B R9, R9 ;  /* 0x00000009ff09723e */ /* 0x000fe200024050ff */
[-C--:B------:R-:W-:Y:S01]  /*15220*/  FMUL R11, R11, R2.reuse ;  /* 0x000000020b0b7220 */ /* 0x080fe20000400000 */
[----:B------:R-:W-:-:S04]  /*15230*/  FMUL R13, R13, R2 ;  /* 0x000000020d0d7220 */ /* 0x000fc80000400000 */
[----:B------:R-:W-:Y:S02]  /*15240*/  F2FP.TF32.F32.PACK_B R11, R11 ;  /* 0x0000000bff0b723e */ /* 0x000fe400024050ff */
[----:B------:R-:W-:Y:S01]  /*15250*/  F2FP.TF32.F32.PACK_B R13, R13 ;  /* 0x0000000dff0d723e */ /* 0x000fe200024050ff */
[----:B------:R-:W-:-:S05]  /*15260*/  FMUL R15, R15, R2 ;  /* 0x000000020f0f7220 */ /* 0x000fca0000400000 */
[----:B------:R-:W-:Y:S01]  /*15270*/  F2FP.TF32.F32.PACK_B R15, R15 ;  /* 0x0000000fff0f723e */ /* 0x000fe200024050ff */
[----:B------:R-:W-:-:S05]  /*15280*/  FMUL R19, R19, R2 ;  /* 0x0000000213137220 */ /* 0x000fca0000400000 */
[----:B------:R-:W-:Y:S01]  /*15290*/  F2FP.TF32.F32.PACK_B R19, R19 ;  /* 0x00000013ff13723e */ /* 0x000fe200024050ff */
[-C--:B--2---:R-:W-:Y:S01]  /*152a0*/  FMUL R3, R3, R2.reuse ;  /* 0x0000000203037220 */ /* 0x084fe20000400000 */
[----:B-----5:R-:W-:-:S04]  /*152b0*/  FMUL R8, R8, R2 ;  /* 0x0000000208087220 */ /* 0x020fc80000400000 */
[----:B------:R-:W-:Y:S02]  /*152c0*/  F2FP.TF32.F32.PACK_B R3, R3 ;  /* 0x00000003ff03723e */ /* 0x000fe400024050ff */
[----:B------:R-:W-:-:S03]  /*152d0*/  F2FP.TF32.F32.PACK_B R8, R8 ;  /* 0x00000008ff08723e */ /* 0x000fc600024050ff */
[----:B------:R0:W-:Y:S01]  /*152e0*/  @P1 STG.E desc[UR36][R6.64+0xe4], R3 ;  /* 0x0000e40306001986 */ /* 0x0001e2000c101924 */
[----:B------:R-:W-:-:S03]  /*152f0*/  ISETP.GT.AND P1, PT, R0, 0x41, P2 ;  /* 0x000000410000780c */ /* 0x000fc60001724270 */
[----:B------:R-:W-:Y:S01]  /*15300*/  @P4 STG.E desc[UR36][R4.64+0x100], R10 ;  /* 0x0001000a04004986 */ /* 0x000fe2000c101924 */
[----:B------:R-:W-:-:S03]  /*15310*/  ISETP.GT.AND P4, PT, R0, 0x48, P3 ;  /* 0x000000480000780c */ /* 0x000fc60001f84270 */
[----:B------:R-:W-:Y:S01]  /*15320*/  @P5 STG.E desc[UR36][R4.64+0x104], R9 ;  /* 0x0001040904005986 */ /* 0x000fe2000c101924 */
[----:B0-----:R-:W-:-:S03]  /*15330*/  FMUL R3, R235, R2 ;  /* 0x00000002eb037220 */ /* 0x001fc60000400000 */
[----:B------:R0:W-:Y:S02]  /*15340*/  @P0 STG.E desc[UR36][R6.64+0x100], R8 ;  /* 0x0001000806000986 */ /* 0x0001e4000c101924 */
[----:B------:R-:W-:Y:S01]  /*15350*/  F2FP.TF32.F32.PACK_B R3, R3 ;  /* 0x00000003ff03723e */ /* 0x000fe200024050ff */
[----:B0-----:R-:W-:Y:S01]  /*15360*/  FMUL R8, R234, R2 ;  /* 0x00000002ea087220 */ /* 0x001fe20000400000 */
[----:B------:R-:W-:-:S04]  /*15370*/  ISETP.GT.AND P5, PT, R0, 0x49, P3 ;  /* 0x000000490000780c */ /* 0x000fc80001fa4270 */
[----:B------:R-:W-:Y:S01]  /*15380*/  F2FP.TF32.F32.PACK_B R8, R8 ;  /* 0x00000008ff08723e */ /* 0x000fe200024050ff */
[----:B------:R0:W-:Y:S01]  /*15390*/  @P1 STG.E desc[UR36][R6.64+0x104], R3 ;  /* 0x0001040306001986 */ /* 0x0001e2000c101924 */
[C---:B------:R-:W-:Y:S01]  /*153a0*/  ISETP.GT.AND P0, PT, R0.reuse, 0x48, P2 ;  /* 0x000000480000780c */ /* 0x040fe20001704270 */
[-C--:B------:R-:W-:Y:S01]  /*153b0*/  FMUL R9, R233, R2.reuse ;  /* 0x00000002e9097220 */ /* 0x080fe20000400000 */
[C---:B------:R-:W-:Y:S01]  /*153c0*/  ISETP.GT.AND P1, PT, R0.reuse, 0x49, P2 ;  /* 0x000000490000780c */ /* 0x040fe20001724270 */
[----:B------:R-:W-:Y:S01]  /*153d0*/  @P4 STG.E desc[UR36][R4.64+0x120], R8 ;  /* 0x0001200804004986 */ /* 0x000fe2000c101924 */
[----:B------:R-:W-:Y:S01]  /*153e0*/  ISETP.GT.AND P4, PT, R0, 0x50, P3 ;  /* 0x000000500000780c */ /* 0x000fe20001f84270 */
[----:B------:R-:W-:Y:S01]  /*153f0*/  FMUL R10, R232, R2 ;  /* 0x00000002e80a7220 */ /* 0x000fe20000400000 */
[----:B------:R-:W-:-:S04]  /*15400*/  F2FP.TF32.F32.PACK_B R9, R9 ;  /* 0x00000009ff09723e */ /* 0x000fc800024050ff */
[----:B------:R-:W-:Y:S01]  /*15410*/  F2FP.TF32.F32.PACK_B R10, R10 ;  /* 0x0000000aff0a723e */ /* 0x000fe200024050ff */
[----:B------:R1:W-:Y:S01]  /*15420*/  @P5 STG.E desc[UR36][R4.64+0x124], R9 ;  /* 0x0001240904005986 */ /* 0x0003e2000c101924 */
[----:B------:R-:W-:-:S03]  /*15430*/  ISETP.GT.AND P5, PT, R0, 0x51, P3 ;  /* 0x000000510000780c */ /* 0x000fc60001fa4270 */
[----:B------:R-:W-:Y:S01]  /*15440*/  @P0 STG.E desc[UR36][R6.64+0x120], R10 ;  /* 0x0001200a06000986 */ /* 0x000fe2000c101924 */
[----:B------:R-:W-:-:S03]  /*15450*/  ISETP.GT.AND P0, PT, R0, 0x50, P2 ;  /* 0x000000500000780c */ /* 0x000fc60001704270 */
[----:B------:R2:W-:Y:S01]  /*15460*/  @P1 STG.E desc[UR36][R6.64+0x124], R11 ;  /* 0x0001240b06001986 */ /* 0x0005e2000c101924 */
[C---:B------:R-:W-:Y:S01]  /*15470*/  ISETP.GT.AND P1, PT, R0.reuse, 0x51, P2 ;  /* 0x000000510000780c */ /* 0x040fe20001724270 */
[-C--:B0-----:R-:W-:Y:S02]  /*15480*/  FMUL R3, R231, R2.reuse ;  /* 0x00000002e7037220 */ /* 0x081fe40000400000 */
[----:B------:R0:W-:Y:S01]  /*15490*/  @P4 STG.E desc[UR36][R4.64+0x140], R13 ;  /* 0x0001400d04004986 */ /* 0x0001e2000c101924 */
[----:B------:R-:W-:Y:S01]  /*154a0*/  ISETP.GT.AND P4, PT, R0, 0x58, P3 ;  /* 0x000000580000780c */ /* 0x000fe20001f84270 */
[-C--:B-1----:R-:W-:Y:S01]  /*154b0*/  FMUL R9, R230, R2.reuse ;  /* 0x00000002e6097220 */ /* 0x082fe20000400000 */
[----:B------:R-:W-:Y:S01]  /*154c0*/  F2FP.TF32.F32.PACK_B R3, R3 ;  /* 0x00000003ff03723e */ /* 0x000fe200024050ff */
[----:B--2---:R-:W-:-:S03]  /*154d0*/  FMUL R11, R229, R2 ;  /* 0x00000002e50b7220 */ /* 0x004fc60000400000 */
[----:B------:R-:W-:Y:S01]  /*154e0*/  F2FP.TF32.F32.PACK_B R9, R9 ;  /* 0x00000009ff09723e */ /* 0x000fe200024050ff */
[----:B------:R-:W-:Y:S01]  /*154f0*/  @P5 STG.E desc[UR36][R4.64+0x144], R15 ;  /* 0x0001440f04005986 */ /* 0x000fe2000c101924 */
[----:B------:R-:W-:-:S03]  /*15500*/  F2FP.TF32.F32.PACK_B R11, R11 ;  /* 0x0000000bff0b723e */ /* 0x000fc600024050ff */
[----:B------:R1:W-:Y:S01]  /*15510*/  @P0 STG.E desc[UR36][R6.64+0x140], R3 ;  /* 0x0001400306000986 */ /* 0x0003e2000c101924 */
[C---:B------:R-:W-:Y:S02]  /*15520*/  ISETP.GT.AND P5, PT, R0.reuse, 0x59, P3 ;  /* 0x000000590000780c */ /* 0x040fe40001fa4270 */
[C---:B------:R-:W-:Y:S01]  /*15530*/  ISETP.GT.AND P0, PT, R0.reuse, 0x58, P2 ;  /* 0x000000580000780c */ /* 0x040fe20001704270 */
[----:B------:R2:W-:Y:S01]  /*15540*/  @P1 STG.E desc[UR36][R6.64+0x144], R9 ;  /* 0x0001440906001986 */ /* 0x0005e2000c101924 */
[----:B------:R-:W-:Y:S01]  /*15550*/  ISETP.GT.AND P1, PT, R0, 0x59, P2 ;  /* 0x000000590000780c */ /* 0x000fe20001724270 */
[-C--:B0-----:R-:W-:Y:S02]  /*15560*/  FMUL R13, R228, R2.reuse ;  /* 0x00000002e40d7220 */ /* 0x081fe40000400000 */
[----:B------:R0:W-:Y:S01]  /*15570*/  @P4 STG.E desc[UR36][R4.64+0x160], R11 ;  /* 0x0001600b04004986 */ /* 0x0001e2000c101924 */
[----:B------:R-:W-:Y:S01]  /*15580*/  ISETP.GT.AND P4, PT, R0, 0x60, P3 ;  /* 0x000000600000780c */ /* 0x000fe20001f84270 */
[-C--:B-1----:R-:W-:Y:S01]  /*15590*/  FMUL R3, R227, R2.reuse ;  /* 0x00000002e3037220 */ /* 0x082fe20000400000 */
[----:B------:R-:W-:Y:S01]  /*155a0*/  F2FP.TF32.F32.PACK_B R13, R13 ;  /* 0x0000000dff0d723e */ /* 0x000fe200024050ff */
[----:B--2---:R-:W-:-:S03]  /*155b0*/  FMUL R9, R226, R2 ;  /* 0x00000002e2097220 */ /* 0x004fc60000400000 */
[----:B------:R-:W-:Y:S01]  /*155c0*/  F2FP.TF32.F32.PACK_B R3, R3 ;  /* 0x00000003ff03723e */ /* 0x000fe200024050ff */
[----:B------:R1:W-:Y:S01]  /*155d0*/  @P5 STG.E desc[UR36][R4.64+0x164], R13 ;  /* 0x0001640d04005986 */ /* 0x0003e2000c101924 */
[----:B------:R-:W-:-:S03]  /*155e0*/  F2FP.TF32.F32.PACK_B R9, R9 ;  /* 0x00000009ff09723e */ /* 0x000fc600024050ff */
[----:B------:R-:W-:Y:S01]  /*155f0*/  @P0 STG.E desc[UR36][R6.64+0x160], R19 ;  /* 0x0001601306000986 */ /* 0x000fe2000c101924 */
[C---:B------:R-:W-:Y:S02]  /*15600*/  ISETP.GT.AND P5, PT, R0.reuse, 0x61, P3 ;  /* 0x000000610000780c */ /* 0x040fe40001fa4270 */
[C---:B------:R-:W-:Y:S01]  /*15610*/  ISETP.GT.AND P0, PT, R0.reuse, 0x60, P2 ;  /* 0x000000600000780c */ /* 0x040fe20001704270 */
[----:B------:R2:W-:Y:S01]  /*15620*/  @P1 STG.E desc[UR36][R6.64+0x164], R3 ;  /* 0x0001640306001986 */ /* 0x0005e2000c101924 */
[C---:B------:R-:W-:Y:S01]  /*15630*/  ISETP.GT.AND P1, PT, R0.reuse, 0x61, P2 ;  /* 0x000000610000780c */ /* 0x040fe20001724270 */
[-C--:B0-----:R-:W-:Y:S02]  /*15640*/  FMUL R11, R225, R2.reuse ;  /* 0x00000002e10b7220 */ /* 0x081fe40000400000 */
[----:B------:R0:W-:Y:S01]  /*15650*/  @P4 STG.E desc[UR36][R4.64+0x180], R9 ;  /* 0x0001800904004986 */ /* 0x0001e2000c101924 */
[----:B------:R-:W-:Y:S01]  /*15660*/  ISETP.GT.AND P4, PT, R0, 0x68, P3 ;  /* 0x000000680000780c */ /* 0x000fe20001f84270 */
[-C--:B------:R-:W-:Y:S01]  /*15670*/  FMUL R15, R224, R2.reuse ;  /* 0x00000002e00f7220 */ /* 0x080fe20000400000 */
[-C--:B-1----:R-:W-:Y:S01]  /*15680*/  FMUL R13, R223, R2.reuse ;  /* 0x00000002df0d7220 */ /* 0x082fe20000400000 */
[----:B------:R-:W-:Y:S01]  /*15690*/  F2FP.TF32.F32.PACK_B R11, R11 ;  /* 0x0000000bff0b723e */ /* 0x000fe200024050ff */
[----:B--2---:R-:W-:-:S02]  /*156a0*/  FMUL R3, R222, R2 ;  /* 0x00000002de037220 */ /* 0x004fc40000400000 */
[----:B------:R-:W-:Y:S02]  /*156b0*/  F2FP.TF32.F32.PACK_B R15, R15 ;  /* 0x0000000fff0f723e */ /* 0x000fe400024050ff */
[----:B------:R-:W-:Y:S02]  /*156c0*/  F2FP.TF32.F32.PACK_B R13, R13 ;  /* 0x0000000dff0d723e */ /* 0x000fe400024050ff */
[----:B------:R-:W-:Y:S01]  /*156d0*/  F2FP.TF32.F32.PACK_B R3, R3 ;  /* 0x00000003ff03723e */ /* 0x000fe200024050ff */
[----:B------:R1:W-:Y:S01]  /*156e0*/  @P5 STG.E desc[UR36][R4.64+0x184], R11 ;  /* 0x0001840b04005986 */ /* 0x0003e2000c101924 */
[----:B------:R-:W-:-:S03]  /*156f0*/  ISETP.GT.AND P5, PT, R0, 0x69, P3 ;  /* 0x000000690000780c */ /* 0x000fc60001fa4270 */
[----:B------:R-:W-:Y:S01]  /*15700*/  @P0 STG.E desc[UR36][R6.64+0x180], R15 ;  /* 0x0001800f06000986 */ /* 0x000fe2000c101924 */
[C---:B------:R-:W-:Y:S01]  /*15710*/  ISETP.GT.AND P0, PT, R0.reuse, 0x68, P2 ;  /* 0x000000680000780c */ /* 0x040fe20001704270 */
[-C--:B0-----:R-:W-:Y:S02]  /*15720*/  FMUL R9, R221, R2.reuse ;  /* 0x00000002dd097220 */ /* 0x081fe40000400000 */
[----:B------:R0:W-:Y:S01]  /*15730*/  @P1 STG.E desc[UR36][R6.64+0x184], R13 ;  /* 0x0001840d06001986 */ /* 0x0001e2000c101924 */
[----:B------:R-:W-:Y:S01]  /*15740*/  ISETP.GT.AND P1, PT, R0, 0x69, P2 ;  /* 0x000000690000780c */ /* 0x000fe20001724270 */
[-C--:B------:R-:W-:Y:S02]  /*15750*/  FMUL R19, R220, R2.reuse ;  /* 0x00000002dc137220 */ /* 0x080fe40000400000 */
[----:B------:R2:W-:Y:S01]  /*15760*/  @P4 STG.E desc[UR36][R4.64+0x1a0], R3 ;  /* 0x0001a00304004986 */ /* 0x0005e2000c101924 */
[----:B------:R-:W-:Y:S01]  /*15770*/  ISETP.GT.AND P4, PT, R0, 0x70, P3 ;  /* 0x000000700000780c */ /* 0x000fe20001f84270 */
[----:B-1----:R-:W-:Y:S01]  /*15780*/  FMUL R11, R219, R2 ;  /* 0x00000002db0b7220 */ /* 0x002fe20000400000 */
[----:B------:R-:W-:-:S02]  /*15790*/  F2FP.TF32.F32.PACK_B R9, R9 ;  /* 0x00000009ff09723e */ /* 0x000fc400024050ff */
[----:B------:R-:W-:Y:S01]  /*157a0*/  F2FP.TF32.F32.PACK_B R19, R19 ;  /* 0x00000013ff13723e */ /* 0x000fe200024050ff */
[-C--:B0-----:R-:W-:Y:S01]  /*157b0*/  FMUL R13, R218, R2.reuse ;  /* 0x00000002da0d7220 */ /* 0x081fe20000400000 */
[----:B------:R-:W-:Y:S01]  /*157c0*/  F2FP.TF32.F32.PACK_B R11, R11 ;  /* 0x0000000bff0b723e */ /* 0x000fe200024050ff */
[----:B------:R0:W-:Y:S03]  /*157d0*/  @P5 STG.E desc[UR36][R4.64+0x1a4], R9 ;  /* 0x0001a40904005986 */ /* 0x0001e6000c101924 */
[----:B------:R-:W-:Y:S01]  /*157e0*/  F2FP.TF32.F32.PACK_B R13, R13 ;  /* 0x0000000dff0d723e */ /* 0x000fe200024050ff */
[----:B------:R-:W-:Y:S01]  /*157f0*/  @P0 STG.E desc[UR36][R6.64+0x1a0], R19 ;  /* 0x0001a01306000986 */ /* 0x000fe2000c101924 */
[C---:B------:R-:W-:Y:S02]  /*15800*/  ISETP.GT.AND P5, PT, R0.reuse, 0x71, P3 ;  /* 0x000000710000780c */ /* 0x040fe40001fa4270 */
[C---:B------:R-:W-:Y:S01]  /*15810*/  ISETP.GT.AND P0, PT, R0.reuse, 0x70, P2 ;  /* 0x000000700000780c */ /* 0x040fe20001704270 */
[----:B------:R1:W-:Y:S01]  /*15820*/  @P1 STG.E desc[UR36][R6.64+0x1a4], R11 ;  /* 0x0001a40b06001986 */ /* 0x0003e2000c101924 */
[----:B------:R-:W-:Y:S01]  /*15830*/  ISETP.GT.AND P1, PT, R0, 0x71, P2 ;  /* 0x000000710000780c */ /* 0x000fe20001724270 */
[----:B--2---:R-:W-:-:S02]  /*15840*/  FMUL R3, R217, R2 ;  /* 0x00000002d9037220 */ /* 0x004fc40000400000 */
[----:B------:R2:W-:Y:S01]  /*15850*/  @P4 STG.E desc[UR36][R4.64+0x1c0], R13 ;  /* 0x0001c00d04004986 */ /* 0x0005e2000c101924 */
[----:B------:R-:W-:Y:S01]  /*15860*/  ISETP.GT.AND P4, PT, R0, 0x78, P3 ;  /* 0x000000780000780c */ /* 0x000fe20001f84270 */
[-C--:B------:R-:W-:Y:S01]  /*15870*/  FMUL R15, R216, R2.reuse ;  /* 0x00000002d80f7220 */ /* 0x080fe20000400000 */
[-C--:B0-----:R-:W-:Y:S01]  /*15880*/  FMUL R9, R215, R2.reuse ;  /* 0x00000002d7097220 */ /* 0x081fe20000400000 */
[----:B------:R-:W-:Y:S01]  /*15890*/  F2FP.TF32.F32.PACK_B R3, R3 ;  /* 0x00000003ff03723e */ /* 0x000fe200024050ff */
[----:B-1----:R-:W-:Y:S02]  /*158a0*/  FMUL R11, R214, R2 ;  /* 0x00000002d60b7220 */ /* 0x002fe40000400000 */
[----:B------:R-:W-:Y:S02]  /*158b0*/  F2FP.TF32.F32.PACK_B R15, R15 ;  /* 0x0000000fff0f723e */ /* 0x000fe400024050ff */
[----:B------:R-:W-:Y:S02]  /*158c0*/  F2FP.TF32.F32.PACK_B R9, R9 ;  /* 0x00000009ff09723e */ /* 0x000fe400024050ff */
[----:B------:R-:W-:Y:S01]  /*158d0*/  F2FP.TF32.F32.PACK_B R11, R11 ;  /* 0x0000000bff0b723e */ /* 0x000fe200024050ff */
[----:B------:R0:W-:Y:S01]  /*158e0*/  @P5 STG.E desc[UR36][R4.64+0x1c4], R3 ;  /* 0x0001c40304005986 */ /* 0x0001e2000c101924 */
[----:B------:R-:W-:-:S03]  /*158f0*/  ISETP.GT.AND P5, PT, R0, 0x79, P3 ;  /* 0x000000790000780c */ /* 0x000fc60001fa4270 */
[----:B------:R-:W-:Y:S01]  /*15900*/  @P0 STG.E desc[UR36][R6.64+0x1c0], R15 ;  /* 0x0001c00f06000986 */ /* 0x000fe2000c101924 */
[C---:B------:R-:W-:Y:S01]  /*15910*/  ISETP.GT.AND P0, PT, R0.reuse, 0x78, P2 ;  /* 0x000000780000780c */ /* 0x040fe20001704270 */
[-C--:B--2---:R-:W-:Y:S02]  /*15920*/  FMUL R13, R213, R2.reuse ;  /* 0x00000002d50d7220 */ /* 0x084fe40000400000 */
[----:B------:R1:W-:Y:S01]  /*15930*/  @P1 STG.E desc[UR36][R6.64+0x1c4], R9 ;  /* 0x0001c40906001986 */ /* 0x0003e2000c101924 */
[----:B------:R-:W-:Y:S01]  /*15940*/  ISETP.GT.AND P1, PT, R0, 0x79, P2 ;  /* 0x000000790000780c */ /* 0x000fe20001724270 */
[-C--:B------:R-:W-:Y:S02]  /*15950*/  FMUL R19, R212, R2.reuse ;  /* 0x00000002d4137220 */ /* 0x080fe40000400000 */
[----:B------:R2:W-:Y:S01]  /*15960*/  @P4 STG.E desc[UR36][R4.64+0x1e0], R11 ;  /* 0x0001e00b04004986 */ /* 0x0005e2000c101924 */
[----:B------:R-:W-:Y:S01]  /*15970*/  ISETP.GT.AND P4, PT, R0, 0x80, P3 ;  /* 0x000000800000780c */ /* 0x000fe20001f84270 */
[----:B0-----:R-:W-:Y:S01]  /*15980*/  FMUL R3, R211, R2 ;  /* 0x00000002d3037220 */ /* 0x001fe20000400000 */
[----:B------:R-:W-:-:S02]  /*15990*/  F2FP.TF32.F32.PACK_B R13, R13 ;  /* 0x0000000dff0d723e */ /* 0x000fc400024050ff */
[----:B------:R-:W-:Y:S01]  /*159a0*/  F2FP.TF32.F32.PACK_B R19, R19 ;  /* 0x00000013ff13723e */ /* 0x000fe200024050ff */
[-C--:B-1----:R-:W-:Y:S01]  /*159b0*/  FMUL R9, R210, R2.reuse ;  /* 0x00000002d2097220 */ /* 0x082fe20000400000 */
        /* <DEDUP_REMOVED lines=204> */
[----:B------:R-:W-:Y:S01]  /*16680*/  ISETP.GT.AND P6, PT, R0, 0xe9, P3 ;  /* 0x000000e90000780c */ /* 0x000fe20001fc4270 */
[-C--:B0-----:R-:W-:Y:S01]  /*16690*/  FMUL R13, R159, R2.reuse ;  /* 0x000000029f0d7220 */ /* 0x081fe20000400000 */
[----:B------:R-:W-:Y:S01]  /*166a0*/  F2FP.TF32.F32.PACK_B R11, R11 ;  /* 0x0000000bff0b723e */ /* 0x000fe200024050ff */
[-C--:B-1----:R-:W-:Y:S01]  /*166b0*/  FMUL R3, R157, R2.reuse ;  /* 0x000000029d037220 */ /* 0x082fe20000400000 */
[----:B------:R-:W-:Y:S01]  /*166c0*/  F2FP.TF32.F32.PACK_B R15, R15 ;  /* 0x0000000fff0f723e */ /* 0x000fe200024050ff */
[----:B--2---:R-:W-:Y:S01]  /*166d0*/  FMUL R9, R156, R2 ;  /* 0x000000029c097220 */ /* 0x004fe20000400000 */
[----:B------:R-:W-:Y:S02]  /*166e0*/  F2FP.TF32.F32.PACK_B R13, R13 ;  /* 0x0000000dff0d723e */ /* 0x000fe400024050ff */
[----:B------:R-:W-:Y:S01]  /*166f0*/  F2FP.TF32.F32.PACK_B R3, R3 ;  /* 0x00000003ff03723e */ /* 0x000fe200024050ff */
[----:B------:R0:W-:Y:S01]  /*16700*/  @P5 STG.E desc[UR36][R4.64+0x384], R11 ;  /* 0x0003840b04005986 */ /* 0x0001e2000c101924 */
[----:B------:R-:W-:-:S03]  /*16710*/  F2FP.TF32.F32.PACK_B R9, R9 ;  /* 0x00000009ff09723e */ /* 0x000fc600024050ff */
[----:B------:R-:W-:Y:S01]  /*16720*/  @P0 STG.E desc[UR36][R6.64+0x380], R15 ;  /* 0x0003800f06000986 */ /* 0x000fe2000c101924 */
[----:B------:R-:W-:-:S03]  /*16730*/  ISETP.GT.AND P0, PT, R0, 0xe8, P2 ;  /* 0x000000e80000780c */ /* 0x000fc60001704270 */
[----:B------:R1:W-:Y:S01]  /*16740*/  @P1 STG.E desc[UR36][R6.64+0x384], R13 ;  /* 0x0003840d06001986 */ /* 0x0003e2000c101924 */
[----:B------:R-:W-:-:S03]  /*16750*/  ISETP.GT.AND P5, PT, R0, 0xe9, P2 ;  /* 0x000000e90000780c */ /* 0x000fc600017a4270 */
[----:B------:R2:W-:Y:S01]  /*16760*/  @P4 STG.E desc[UR36][R4.64+0x3a0], R3 ;  /* 0x0003a00304004986 */ /* 0x0005e2000c101924 */
[-C--:B------:R-:W-:Y:S01]  /*16770*/  FMUL R19, R155, R2.reuse ;  /* 0x000000029b137220 */ /* 0x080fe20000400000 */
[C---:B------:R-:W-:Y:S02]  /*16780*/  ISETP.GT.AND P4, PT, R0.reuse, 0xf1, P3 ;  /* 0x000000f10000780c */ /* 0x040fe40001f84270 */
[----:B------:R3:W-:Y:S01]  /*16790*/  @P6 STG.E desc[UR36][R4.64+0x3a4], R9 ;  /* 0x0003a40904006986 */ /* 0x0007e2000c101924 */
[----:B------:R-:W-:Y:S01]  /*167a0*/  ISETP.GT.AND P6, PT, R0, 0xf0, P3 ;  /* 0x000000f00000780c */ /* 0x000fe20001fc4270 */
[-C--:B0-----:R-:W-:Y:S01]  /*167b0*/  FMUL R11, R154, R2.reuse ;  /* 0x000000029a0b7220 */ /* 0x081fe20000400000 */
[-C--:B-1----:R-:W-:Y:S01]  /*167c0*/  FMUL R13, R153, R2.reuse ;  /* 0x00000002990d7220 */ /* 0x082fe20000400000 */
[----:B------:R-:W-:Y:S01]  /*167d0*/  F2FP.TF32.F32.PACK_B R19, R19 ;  /* 0x00000013ff13723e */ /* 0x000fe200024050ff */
[----:B--2---:R-:W-:Y:S02]  /*167e0*/  FMUL R3, R23, R2 ;  /* 0x0000000217037220 */ /* 0x004fe40000400000 */
[----:B------:R-:W-:-:S02]  /*167f0*/  F2FP.TF32.F32.PACK_B R11, R11 ;  /* 0x0000000bff0b723e */ /* 0x000fc400024050ff */
[----:B------:R-:W-:Y:S02]  /*16800*/  F2FP.TF32.F32.PACK_B R13, R13 ;  /* 0x0000000dff0d723e */ /* 0x000fe400024050ff */
[----:B------:R-:W-:Y:S01]  /*16810*/  F2FP.TF32.F32.PACK_B R3, R3 ;  /* 0x00000003ff03723e */ /* 0x000fe200024050ff */
[----:B------:R0:W-:Y:S04]  /*16820*/  @P0 STG.E desc[UR36][R6.64+0x3a0], R19 ;  /* 0x0003a01306000986 */ /* 0x0001e8000c101924 */
[----:B------:R1:W-:Y:S04]  /*16830*/  @P5 STG.E desc[UR36][R6.64+0x3a4], R11 ;  /* 0x0003a40b06005986 */ /* 0x0003e8000c101924 */
[----:B------:R-:W-:Y:S01]  /*16840*/  @P6 STG.E desc[UR36][R4.64+0x3c0], R13 ;  /* 0x0003c00d04006986 */ /* 0x000fe2000c101924 */
[----:B------:R-:W-:-:S03]  /*16850*/  ISETP.GT.AND P6, PT, R0, 0xf0, P2 ;  /* 0x000000f00000780c */ /* 0x000fc600017c4270 */
[----:B------:R2:W-:Y:S01]  /*16860*/  @P4 STG.E desc[UR36][R4.64+0x3c4], R3 ;  /* 0x0003c40304004986 */ /* 0x0005e2000c101924 */
[C---:B------:R-:W-:Y:S02]  /*16870*/  ISETP.GT.AND P4, PT, R0.reuse, 0xf8, P3 ;  /* 0x000000f80000780c */ /* 0x040fe40001f84270 */
[C---:B------:R-:W-:Y:S02]  /*16880*/  ISETP.GT.AND P3, PT, R0.reuse, 0xf9, P3 ;  /* 0x000000f90000780c */ /* 0x040fe40001f64270 */
[----:B------:R-:W-:Y:S01]  /*16890*/  ISETP.GT.AND P5, PT, R0, 0xf1, P2 ;  /* 0x000000f10000780c */ /* 0x000fe200017a4270 */
[-C--:B---3--:R-:W-:Y:S01]  /*168a0*/  FMUL R9, R22, R2.reuse ;  /* 0x0000000216097220 */ /* 0x088fe20000400000 */
[-C--:B------:R-:W-:Y:S01]  /*168b0*/  FMUL R15, R21, R2.reuse ;  /* 0x00000002150f7220 */ /* 0x080fe20000400000 */
[-C--:B0-----:R-:W-:Y:S01]  /*168c0*/  FMUL R19, R20, R2.reuse ;  /* 0x0000000214137220 */ /* 0x081fe20000400000 */
[----:B------:R-:W-:Y:S01]  /*168d0*/  FMUL R21, R18, R2 ;  /* 0x0000000212157220 */ /* 0x000fe20000400000 */
[----:B------:R-:W-:Y:S01]  /*168e0*/  USHF.L.U32 UR12, UR8, 0x9, URZ ;  /* 0x00000009080c7899 */ /* 0x000fe2000800063f */
[----:B------:R-:W-:-:S02]  /*168f0*/  F2FP.TF32.F32.PACK_B R9, R9 ;  /* 0x00000009ff09723e */ /* 0x000fc400024050ff */
[----:B------:R-:W-:Y:S01]  /*16900*/  F2FP.TF32.F32.PACK_B R15, R15 ;  /* 0x0000000fff0f723e */ /* 0x000fe200024050ff */
[----:B------:R-:W-:Y:S01]  /*16910*/  USHF.L.U64.HI UR11, UR8, 0x9, UR9 ;  /* 0x00000009080b7899 */ /* 0x000fe20008010209 */
[----:B------:R-:W-:Y:S01]  /*16920*/  F2FP.TF32.F32.PACK_B R19, R19 ;  /* 0x00000013ff13723e */ /* 0x000fe200024050ff */
[----:B------:R-:W-:Y:S01]  /*16930*/  @P3 IMAD.MOV.U32 R10, RZ, RZ, R4 ;  /* 0x000000ffff0a3224 */ /* 0x000fe200078e0004 */
[----:B------:R-:W-:Y:S01]  /*16940*/  F2FP.TF32.F32.PACK_B R21, R21 ;  /* 0x00000015ff15723e */ /* 0x000fe200024050ff */
[----:B-1----:R-:W-:Y:S01]  /*16950*/  @P3 IMAD.MOV.U32 R11, RZ, RZ, R5 ;  /* 0x000000ffff0b3224 */ /* 0x002fe200078e0005 */
[----:B------:R0:W-:Y:S01]  /*16960*/  @P6 STG.E desc[UR36][R6.64+0x3c0], R9 ;  /* 0x0003c00906006986 */ /* 0x0001e2000c101924 */
[----:B--2---:R-:W-:-:S03]  /*16970*/  IMAD.U32 R3, RZ, RZ, UR12 ;  /* 0x0000000cff037e24 */ /* 0x004fc6000f8e00ff */
[----:B------:R-:W-:Y:S01]  /*16980*/  @P5 STG.E desc[UR36][R6.64+0x3c4], R15 ;  /* 0x0003c40f06005986 */ /* 0x000fe2000c101924 */
[----:B------:R-:W-:-:S03]  /*16990*/  ISETP.GT.AND P1, PT, R158, 0x80, PT ;  /* 0x000000809e00780c */ /* 0x000fc60003f24270 */
[----:B------:R1:W-:Y:S01]  /*169a0*/  @P4 STG.E desc[UR36][R4.64+0x3e0], R19 ;  /* 0x0003e01304004986 */ /* 0x0003e2000c101924 */
[C---:B------:R-:W-:Y:S02]  /*169b0*/  ISETP.GT.AND P4, PT, R0.reuse, 0xf8, P2 ;  /* 0x000000f80000780c */ /* 0x040fe40001784270 */
[----:B------:R-:W-:Y:S01]  /*169c0*/  ISETP.GT.AND P2, PT, R0, 0xf9, P2 ;  /* 0x000000f90000780c */ /* 0x000fe20001744270 */
[----:B------:R2:W-:Y:S01]  /*169d0*/  @P3 STG.E desc[UR36][R10.64+0x3e4], R21 ;  /* 0x0003e4150a003986 */ /* 0x0005e2000c101924 */
[----:B0-----:R-:W-:Y:S01]  /*169e0*/  IMAD.U32 R9, RZ, RZ, UR11 ;  /* 0x0000000bff097e24 */ /* 0x001fe2000f8e00ff */
[----:B------:R-:W-:Y:S01]  /*169f0*/  IADD3 R8, P3, P6, R4, UR5, R3 ;  /* 0x0000000504087c10 */ /* 0x000fe2000fe7e003 */
[-C--:B------:R-:W-:Y:S01]  /*16a00*/  FMUL R23, R14, R2.reuse ;  /* 0x000000020e177220 */ /* 0x080fe20000400000 */
[-C--:B------:R-:W-:Y:S01]  /*16a10*/  FMUL R13, R12, R2.reuse ;  /* 0x000000020c0d7220 */ /* 0x080fe20000400000 */
[----:B------:R-:W-:Y:S02]  /*16a20*/  ISETP.GT.AND P5, PT, R0, RZ, P1 ;  /* 0x000000ff0000720c */ /* 0x000fe40000fa4270 */
[----:B------:R-:W-:Y:S01]  /*16a30*/  IADD3.X R9, R5, UR4, R9, P3, P6 ;  /* 0x0000000405097c10 */ /* 0x000fe20009fec409 */
[----:B------:R-:W-:Y:S01]  /*16a40*/  FMUL R3, R24, R2 ;  /* 0x0000000218037220 */ /* 0x000fe20000400000 */
[----:B------:R-:W-:-:S02]  /*16a50*/  ISETP.GT.AND P3, PT, R0, 0x1, P1 ;  /* 0x000000010000780c */ /* 0x000fc40000f64270 */
[----:B------:R-:W-:Y:S01]  /*16a60*/  F2FP.TF32.F32.PACK_B R23, R23 ;  /* 0x00000017ff17723e */ /* 0x000fe200024050ff */
[----:B------:R-:W-:Y:S01]  /*16a70*/  FMUL R25, R25, R2 ;  /* 0x0000000219197220 */ /* 0x000fe20000400000 */
[----:B-1----:R-:W-:Y:S02]  /*16a80*/  IADD3 R4, P6, R4, UR12, RZ ;  /* 0x0000000c04047c10 */ /* 0x002fe4000ffde0ff */
[----:B------:R-:W-:Y:S02]  /*16a90*/  F2FP.TF32.F32.PACK_B R13, R13 ;  /* 0x0000000dff0d723e */ /* 0x000fe400024050ff */
[----:B------:R-:W-:Y:S01]  /*16aa0*/  ISETP.GT.AND P0, PT, R158, 0x88, PT ;  /* 0x000000889e00780c */ /* 0x000fe20003f04270 */
[----:B------:R-:W-:Y:S01]  /*16ab0*/  @P4 STG.E desc[UR36][R6.64+0x3e0], R23 ;  /* 0x0003e01706004986 */ /* 0x000fe2000c101924 */
[----:B------:R-:W-:Y:S02]  /*16ac0*/  IADD3.X R5, R5, UR11, RZ, P6, !PT ;  /* 0x0000000b05057c10 */ /* 0x000fe4000b7fe4ff */
[----:B------:R-:W-:Y:S01]  /*16ad0*/  F2FP.TF32.F32.PACK_B R3, R3 ;  /* 0x00000003ff03723e */ /* 0x000fe200024050ff */
[----:B------:R-:W-:Y:S01]  /*16ae0*/  @P2 STG.E desc[UR36][R6.64+0x3e4], R13 ;  /* 0x0003e40d06002986 */ /* 0x000fe2000c101924 */
[----:B------:R-:W-:-:S02]  /*16af0*/  F2FP.TF32.F32.PACK_B R25, R25 ;  /* 0x00000019ff19723e */ /* 0x000fc400024050ff */
[----:B------:R-:W-:Y:S01]  /*16b00*/  ISETP.GT.AND P2, PT, R0, RZ, P0 ;  /* 0x000000ff0000720c */ /* 0x000fe20000744270 */
[----:B------:R0:W-:Y:S01]  /*16b10*/  @P5 STG.E desc[UR36][R4.64], R3 ;  /* 0x0000000304005986 */ /* 0x0001e2000c101924 */
[-C--:B------:R-:W-:Y:S01]  /*16b20*/  FMUL R15, R26, R2.reuse ;  /* 0x000000021a0f7220 */ /* 0x080fe20000400000 */
[----:B------:R-:W-:Y:S02]  /*16b30*/  ISETP.GT.AND P4, PT, R0, 0x1, P0 ;  /* 0x000000010000780c */ /* 0x000fe40000784270 */
[----:B--2---:R-:W-:Y:S01]  /*16b40*/  IADD3 R10, P5, R4, UR5, RZ ;  /* 0x00000005040a7c10 */ /* 0x004fe2000ffbe0ff */
[----:B------:R-:W-:Y:S01]  /*16b50*/  @P3 STG.E desc[UR36][R4.64+0x4], R25 ;  /* 0x0000041904003986 */ /* 0x000fe2000c101924 */
[----:B------:R-:W-:Y:S01]  /*16b60*/  ISETP.GT.AND P3, PT, R0, 0x8, P1 ;  /* 0x000000080000780c */ /* 0x000fe20000f64270 */
[-C--:B------:R-:W-:Y:S01]  /*16b70*/  FMUL R27, R27, R2.reuse ;  /* 0x000000021b1b7220 */ /* 0x080fe20000400000 */
[----:B------:R-:W-:Y:S02]  /*16b80*/  F2FP.TF32.F32.PACK_B R15, R15 ;  /* 0x0000000fff0f723e */ /* 0x000fe400024050ff */
[----:B------:R-:W-:Y:S01]  /*16b90*/  IADD3.X R11, R5, UR4, RZ, P5, !PT ;  /* 0x00000004050b7c10 */ /* 0x000fe2000affe4ff */
[----:B0-----:R-:W-:Y:S01]  /*16ba0*/  FMUL R3, R28, R2 ;  /* 0x000000021c037220 */ /* 0x001fe20000400000 */
[----:B------:R-:W-:-:S02]  /*16bb0*/  F2FP.TF32.F32.PACK_B R27, R27 ;  /* 0x0000001bff1b723e */ /* 0x000fc400024050ff */
[C---:B------:R-:W-:Y:S01]  /*16bc0*/  ISETP.GT.AND P5, PT, R0.reuse, 0x9, P1 ;  /* 0x000000090000780c */ /* 0x040fe20000fa4270 */
[----:B------:R-:W-:Y:S01]  /*16bd0*/  @P2 STG.E desc[UR36][R10.64], R15 ;  /* 0x0000000f0a002986 */ /* 0x000fe2000c101924 */
[----:B------:R-:W-:Y:S02]  /*16be0*/  F2FP.TF32.F32.PACK_B R3, R3 ;  /* 0x00000003ff03723e */ /* 0x000fe400024050ff */
[----:B------:R-:W-:Y:S01]  /*16bf0*/  ISETP.GT.AND P2, PT, R0, 0x8, P0 ;  /* 0x000000080000780c */ /* 0x000fe20000744270 */
[-C--:B------:R-:W-:Y:S01]  /*16c00*/  FMUL R29, R29, R2.reuse ;  /* 0x000000021d1d7220 */ /* 0x080fe20000400000 */
[----:B------:R0:W-:Y:S01]  /*16c10*/  @P4 STG.E desc[UR36][R10.64+0x4], R27 ;  /* 0x0000041b0a004986 */ /* 0x0001e2000c101924 */
[----:B------:R-:W-:Y:S01]  /*16c20*/  FMUL R13, R30, R2 ;  /* 0x000000021e0d7220 */ /* 0x000fe20000400000 */
[----:B------:R-:W-:Y:S02]  /*16c30*/  IADD3 R6, P4, R4, UR5, RZ ;  /* 0x0000000504067c10 */ /* 0x000fe4000ff9e0ff */
[----:B------:R1:W-:Y:S01]  /*16c40*/  @P3 STG.E desc[UR36][R4.64+0x20], R3 ;  /* 0x0000200304003986 */ /* 0x0003e2000c101924 */
[----:B------:R-:W-:-:S02]  /*16c50*/  ISETP.GT.AND P3, PT, R0, 0x9, P0 ;  /* 0x000000090000780c */ /* 0x000fc40000764270 */
[----:B------:R-:W-:Y:S01]  /*16c60*/  F2FP.TF32.F32.PACK_B R29, R29 ;  /* 0x0000001dff1d723e */ /* 0x000fe200024050ff */
[----:B------:R-:W-:Y:S01]  /*16c70*/  FMUL R31, R31, R2 ;  /* 0x000000021f1f7220 */ /* 0x000fe20000400000 */
[----:B------:R-:W-:Y:S02]  /*16c80*/  F2FP.TF32.F32.PACK_B R13, R13 ;  /* 0x0000000dff0d723e */ /* 0x000fe400024050ff */
[----:B------:R-:W-:Y:S01]  /*16c90*/  IADD3.X R7, R5, UR4, RZ, P4, !PT ;  /* 0x0000000405077c10 */ /* 0x000fe2000a7fe4ff */
[----:B------:R-:W-:Y:S01]  /*16ca0*/  @P5 STG.E desc[UR36][R4.64+0x24], R29 ;  /* 0x0000241d04005986 */ /* 0x000fe2000c101924 */
[----:B------:R-:W-:-:S03]  /*16cb0*/  F2FP.TF32.F32.PACK_B R31, R31 ;  /* 0x0000001fff1f723e */ /* 0x000fc600024050ff */
[----:B------:R2:W-:Y:S01]  /*16cc0*/  @P2 STG.E desc[UR36][R6.64+0x20], R13 ;  /* 0x0000200d06002986 */ /* 0x0005e2000c101924 */
[C---:B------:R-:W-:Y:S02]  /*16cd0*/  ISETP.GT.AND P2, PT, R0.reuse, 0x10, P0 ;  /* 0x000000100000780c */ /* 0x040fe40000744270 */
[C---:B------:R-:W-:Y:S01]  /*16ce0*/  ISETP.GT.AND P4, PT, R0.reuse, 0x10, P1 ;  /* 0x000000100000780c */ /* 0x040fe20000f84270 */
[----:B------:R-:W-:Y:S01]  /*16cf0*/  @P3 STG.E desc[UR36][R8.64+0x24], R31 ;  /* 0x0000241f08003986 */ /* 0x000fe2000c101924 */
[----:B------:R-:W-:Y:S01]  /*16d00*/  ISETP.GT.AND P5, PT, R0, 0x11, P1 ;  /* 0x000000110000780c */ /* 0x000fe20000fa4270 */
[-C--:B0-----:R-:W-:Y:S01]  /*16d10*/  FMUL R11, R32, R2.reuse ;  /* 0x00000002200b7220 */ /* 0x081fe20000400000 */
[----:B------:R-:W-:Y:S01]  /*16d20*/  ISETP.GT.AND P3, PT, R0, 0x11, P0 ;  /* 0x000000110000780c */ /* 0x000fe20000764270 */
[-C--:B------:R-:W-:Y:S01]  /*16d30*/  FMUL R33, R33, R2.reuse ;  /* 0x0000000221217220 */ /* 0x080fe20000400000 */
[----:B-1----:R-:W-:Y:S02]  /*16d40*/  FMUL R3, R34, R2 ;  /* 0x0000000222037220 */ /* 0x002fe40000400000 */
[----:B------:R-:W-:-:S02]  /*16d50*/  F2FP.TF32.F32.PACK_B R11, R11 ;  /* 0x0000000bff0b723e */ /* 0x000fc400024050ff */
[----:B------:R-:W-:Y:S01]  /*16d60*/  F2FP.TF32.F32.PACK_B R33, R33 ;  /* 0x00000021ff21723e */ /* 0x000fe200024050ff */
[----:B--2---:R-:W-:Y:S01]  /*16d70*/  @P2 IMAD.MOV.U32 R6, RZ, RZ, R8 ;  /* 0x000000ffff062224 */ /* 0x004fe200078e0008 */
[----:B------:R-:W-:Y:S01]  /*16d80*/  F2FP.TF32.F32.PACK_B R3, R3 ;  /* 0x00000003ff03723e */ /* 0x000fe200024050ff */
[----:B------:R-:W-:Y:S01]  /*16d90*/  FMUL R35, R35, R2 ;  /* 0x0000000223237220 */ /* 0x000fe20000400000 */
[----:B------:R-:W-:Y:S01]  /*16da0*/  @P2 MOV R7, R9 ;  /* 0x0000000900072202 */ /* 0x000fe20000000f00 */
[----:B------:R-:W-:Y:S04]  /*16db0*/  @P4 STG.E desc[UR36][R4.64+0x40], R11 ;  /* 0x0000400b04004986 */ /* 0x000fe8000c101924 */
[----:B------:R-:W-:Y:S01]  /*16dc0*/  @P5 STG.E desc[UR36][R4.64+0x44], R33 ;  /* 0x0000442104005986 */ /* 0x000fe2000c101924 */
[----:B------:R-:W-:-:S03]  /*16dd0*/  F2FP.TF32.F32.PACK_B R35, R35 ;  /* 0x00000023ff23723e */ /* 0x000fc600024050ff */
[----:B------:R0:W-:Y:S01]  /*16de0*/  @P2 STG.E desc[UR36][R6.64+0x40], R3 ;  /* 0x0000400306002986 */ /* 0x0001e2000c101924 */
[C---:B------:R-:W-:Y:S02]  /*16df0*/  ISETP.GT.AND P2, PT, R0.reuse, 0x18, P0 ;  /* 0x000000180000780c */ /* 0x040fe40000744270 */
[C---:B------:R-:W-:Y:S02]  /*16e00*/  ISETP.GT.AND P4, PT, R0.reuse, 0x18, P1 ;  /* 0x000000180000780c */ /* 0x040fe40000f84270 */
[----:B------:R-:W-:Y:S01]  /*16e10*/  ISETP.GT.AND P5, PT, R0, 0x19, P1 ;  /* 0x000000190000780c */ /* 0x000fe20000fa4270 */
[----:B0-----:R-:W-:Y:S02]  /*16e20*/  @P3 IMAD.MOV.U32 R6, RZ, RZ, R8 ;  /* 0x000000ffff063224 */ /* 0x001fe400078e0008 */
[----:B------:R-:W-:Y:S02]  /*16e30*/  @P3 IMAD.MOV.U32 R7, RZ, RZ, R9 ;  /* 0x000000ffff073224 */ /* 0x000fe400078e0009 */
[-C--:B------:R-:W-:Y:S01]  /*16e40*/  FMUL R13, R36, R2.reuse ;  /* 0x00000002240d7220 */ /* 0x080fe20000400000 */
[----:B------:R-:W-:-:S02]  /*16e50*/  FMUL R37, R37, R2 ;  /* 0x0000000225257220 */ /* 0x000fc40000400000 */
[----:B------:R0:W-:Y:S01]  /*16e60*/  @P3 STG.E desc[UR36][R6.64+0x44], R35 ;  /* 0x0000442306003986 */ /* 0x0001e2000c101924 */
[----:B------:R-:W-:Y:S01]  /*16e70*/  ISETP.GT.AND P3, PT, R0, 0x19, P0 ;  /* 0x000000190000780c */ /* 0x000fe20000764270 */
[-C--:B------:R-:W-:Y:S01]  /*16e80*/  FMUL R11, R38, R2.reuse ;  /* 0x00000002260b7220 */ /* 0x080fe20000400000 */
[----:B------:R-:W-:Y:S02]  /*16e90*/  F2FP.TF32.F32.PACK_B R13, R13 ;  /* 0x0000000dff0d723e */ /* 0x000fe400024050ff */
[----:B------:R-:W-:Y:S01]  /*16ea0*/  F2FP.TF32.F32.PACK_B R37, R37 ;  /* 0x00000025ff25723e */ /* 0x000fe200024050ff */
[----:B------:R-:W-:Y:S01]  /*16eb0*/  FMUL R39, R39, R2 ;  /* 0x0000000227277220 */ /* 0x000fe20000400000 */
[----:B------:R-:W-:Y:S01]  /*16ec0*/  F2FP.TF32.F32.PACK_B R11, R11 ;  /* 0x0000000bff0b723e */ /* 0x000fe200024050ff */
[----:B------:R-:W-:Y:S01]  /*16ed0*/  @P4 STG.E desc[UR36][R4.64+0x60], R13 ;  /* 0x0000600d04004986 */ /* 0x000fe2000c101924 */
[----:B0-----:R-:W-:Y:S02]  /*16ee0*/  @P2 IMAD.MOV.U32 R6, RZ, RZ, R8 ;  /* 0x000000ffff062224 */ /* 0x001fe400078e0008 */
[----:B------:R-:W-:Y:S01]  /*16ef0*/  @P2 IMAD.MOV.U32 R7, RZ, RZ, R9 ;  /* 0x000000ffff072224 */ /* 0x000fe200078e0009 */
        /* <DEDUP_REMOVED lines=46> */
[----:B0-----:R-:W-:Y:S01]  /*171e0*/  @P3 IMAD.MOV.U32 R6, RZ, RZ, R8 ;  /* 0x000000ffff063224 */ /* 0x001fe200078e0008 */
[----:B------:R-:W-:Y:S01]  /*171f0*/  @P3 MOV R7, R9 ;  /* 0x0000000900073202 */ /* 0x000fe20000000f00 */
[-C--:B------:R-:W-:Y:S01]  /*17200*/  FMUL R13, R48, R2.reuse ;  /* 0x00000002300d7220 */ /* 0x080fe20000400000 */
[----:B------:R-:W-:-:S03]  /*17210*/  FMUL R49, R49, R2 ;  /* 0x0000000231317220 */ /* 0x000fc60000400000 */
        /* <DEDUP_REMOVED lines=68> */
[----:B0-----:R-:W-:Y:S01]  /*17660*/  @P2 IMAD.MOV.U32 R6, RZ, RZ, R8 ;  /* 0x000000ffff062224 */ /* 0x001fe200078e0008 */
[----:B------:R-:W-:-:S02]  /*17670*/  @P2 MOV R7, R9 ;  /* 0x0000000900072202 */ /* 0x000fc40000000f00 */
        /* <DEDUP_REMOVED lines=286> */
[-C--:B------:R-:W-:Y:S01]  /*18860*/  FMUL R13, R120, R2.reuse ;  /* 0x00000002780d7220 */ /* 0x080fe20000400000 */
[----:B0-----:R-:W-:Y:S02]  /*18870*/  @P3 IMAD.MOV.U32 R6, RZ, RZ, R8 ;  /* 0x000000ffff063224 */ /* 0x001fe400078e0008 */
[----:B------:R-:W-:Y:S02]  /*18880*/  @P3 IMAD.MOV.U32 R7, RZ, RZ, R9 ;  /* 0x000000ffff073224 */ /* 0x000fe400078e0009 */
[-C--:B------:R-:W-:Y:S01]  /*18890*/  FMUL R121, R121, R2.reuse ;  /* 0x0000000279797220 */ /* 0x080fe20000400000 */
[----:B------:R-:W-:-:S02]  /*188a0*/  FMUL R11, R122, R2 ;  /* 0x000000027a0b7220 */ /* 0x000fc40000400000 */
[----:B------:R0:W-:Y:S01]  /*188b0*/  @P3 STG.E desc[UR36][R6.64+0x2e4], R119 ;  /* 0x0002e47706003986 */ /* 0x0001e2000c101924 */
[C---:B------:R-:W-:Y:S02]  /*188c0*/  ISETP.GT.AND P3, PT, R0.reuse, 0xc1, P0 ;  /* 0x000000c10000780c */ /* 0x040fe40000764270 */
[----:B------:R-:W-:Y:S02]  /*188d0*/  F2FP.TF32.F32.PACK_B R13, R13 ;  /* 0x0000000dff0d723e */ /* 0x000fe400024050ff */
[----:B------:R-:W-:Y:S01]  /*188e0*/  F2FP.TF32.F32.PACK_B R121, R121 ;  /* 0x00000079ff79723e */ /* 0x000fe200024050ff */
[-C--:B------:R-:W-:Y:S01]  /*188f0*/  FMUL R123, R123, R2.reuse ;  /* 0x000000027b7b7220 */ /* 0x080fe20000400000 */
[----:B------:R-:W-:Y:S01]  /*18900*/  F2FP.TF32.F32.PACK_B R11, R11 ;  /* 0x0000000bff0b723e */ /* 0x000fe200024050ff */
[----:B------:R-:W-:Y:S01]  /*18910*/  @P4 STG.E desc[UR36][R4.64+0x300], R13 ;  /* 0x0003000d04004986 */ /* 0x000fe2000c101924 */
[----:B0-----:R-:W-:Y:S02]  /*18920*/  @P2 IMAD.MOV.U32 R6, RZ, RZ, R8 ;  /* 0x000000ffff062224 */ /* 0x001fe400078e0008 */
[----:B------:R-:W-:Y:S01]  /*18930*/  @P2 IMAD.MOV.U32 R7, RZ, RZ, R9 ;  /* 0x000000ffff072224 */ /* 0x000fe200078e0009 */
[----:B------:R-:W-:Y:S01]  /*18940*/  @P5 STG.E desc[UR36][R4.64+0x304], R121 ;  /* 0x0003047904005986 */ /* 0x000fe2000c101924 */
[----:B------:R-:W-:Y:S01]  /*18950*/  ISETP.GT.AND P4, PT, R0, 0xc8, P1 ;  /* 0x000000c80000780c */ /* 0x000fe20000f84270 */
[----:B------:R-:W-:Y:S01]  /*18960*/  FMUL R3, R124, R2 ;  /* 0x000000027c037220 */ /* 0x000fe20000400000 */
[----:B------:R-:W-:Y:S01]  /*18970*/  F2FP.TF32.F32.PACK_B R123, R123 ;  /* 0x0000007bff7b723e */ /* 0x000fe200024050ff */
[----:B------:R0:W-:Y:S01]  /*18980*/  @P2 STG.E desc[UR36][R6.64+0x300], R11 ;  /* 0x0003000b06002986 */ /* 0x0001e2000c101924 */
[----:B------:R-:W-:-:S02]  /*18990*/  ISETP.GT.AND P2, PT, R0, 0xc8, P0 ;  /* 0x000000c80000780c */ /* 0x000fc40000744270 */
[----:B------:R-:W-:Y:S01]  /*189a0*/  ISETP.GT.AND P5, PT, R0, 0xc9, P1 ;  /* 0x000000c90000780c */ /* 0x000fe20000fa4270 */
[-C--:B------:R-:W-:Y:S01]  /*189b0*/  FMUL R125, R125, R2.reuse ;  /* 0x000000027d7d7220 */ /* 0x080fe20000400000 */
[----:B------:R-:W-:Y:S01]  /*189c0*/  F2FP.TF32.F32.PACK_B R3, R3 ;  /* 0x00000003ff03723e */ /* 0x000fe200024050ff */
[----:B0-----:R-:W-:Y:S02]  /*189d0*/  @P3 IMAD.MOV.U32 R6, RZ, RZ, R8 ;  /* 0x000000ffff063224 */ /* 0x001fe400078e0008 */
[----:B------:R-:W-:Y:S02]  /*189e0*/  @P3 IMAD.MOV.U32 R7, RZ, RZ, R9 ;  /* 0x000000ffff073224 */ /* 0x000fe400078e0009 */
[----:B------:R-:W-:-:S03]  /*189f0*/  FMUL R13, R126, R2 ;  /* 0x000000027e0d7220 */ /* 0x000fc60000400000 */
[----:B------:R0:W-:Y:S01]  /*18a00*/  @P3 STG.E desc[UR36][R6.64+0x304], R123 ;  /* 0x0003047b06003986 */ /* 0x0001e2000c101924 */
[C---:B------:R-:W-:Y:S02]  /*18a10*/  ISETP.GT.AND P3, PT, R0.reuse, 0xc9, P0 ;  /* 0x000000c90000780c */ /* 0x040fe40000764270 */
[----:B------:R-:W-:Y:S01]  /*18a20*/  F2FP.TF32.F32.PACK_B R125, R125 ;  /* 0x0000007dff7d723e */ /* 0x000fe200024050ff */
[----:B------:R-:W-:Y:S01]  /*18a30*/  @P4 STG.E desc[UR36][R4.64+0x320], R3 ;  /* 0x0003200304004986 */ /* 0x000fe2000c101924 */
[----:B------:R-:W-:Y:S01]  /*18a40*/  ISETP.GT.AND P4, PT, R0, 0xd0, P1 ;  /* 0x000000d00000780c */ /* 0x000fe20000f84270 */
[-C--:B------:R-:W-:Y:S01]  /*18a50*/  FMUL R127, R127, R2.reuse ;  /* 0x000000027f7f7220 */ /* 0x080fe20000400000 */
[----:B------:R-:W-:Y:S01]  /*18a60*/  F2FP.TF32.F32.PACK_B R13, R13 ;  /* 0x0000000dff0d723e */ /* 0x000fe200024050ff */
[----:B------:R-:W-:Y:S01]  /*18a70*/  FMUL R11, R128, R2 ;  /* 0x00000002800b7220 */ /* 0x000fe20000400000 */
[----:B0-----:R-:W-:Y:S02]  /*18a80*/  @P2 IMAD.MOV.U32 R6, RZ, RZ, R8 ;  /* 0x000000ffff062224 */ /* 0x001fe400078e0008 */
[----:B------:R-:W-:Y:S01]  /*18a90*/  @P2 IMAD.MOV.U32 R7, RZ, RZ, R9 ;  /* 0x000000ffff072224 */ /* 0x000fe200078e0009 */
[----:B------:R-:W-:Y:S01]  /*18aa0*/  @P5 STG.E desc[UR36][R4.64+0x324], R125 ;  /* 0x0003247d04005986 */ /* 0x000fe2000c101924 */
[----:B------:R-:W-:-:S02]  /*18ab0*/  ISETP.GT.AND P5, PT, R0, 0xd1, P1 ;  /* 0x000000d10000780c */ /* 0x000fc40000fa4270 */
[----:B------:R-:W-:Y:S01]  /*18ac0*/  F2FP.TF32.F32.PACK_B R127, R127 ;  /* 0x0000007fff7f723e */ /* 0x000fe200024050ff */
[----:B------:R0:W-:Y:S01]  /*18ad0*/  @P2 STG.E desc[UR36][R6.64+0x320], R13 ;  /* 0x0003200d06002986 */ /* 0x0001e2000c101924 */
[----:B------:R-:W-:Y:S02]  /*18ae0*/  F2FP.TF32.F32.PACK_B R11, R11 ;  /* 0x0000000bff0b723e */ /* 0x000fe400024050ff */
[----:B------:R-:W-:Y:S01]  /*18af0*/  ISETP.GT.AND P2, PT, R0, 0xd0, P0 ;  /* 0x000000d00000780c */ /* 0x000fe20000744270 */
[----:B------:R-:W-:Y:S01]  /*18b00*/  FMUL R129, R129, R2 ;  /* 0x0000000281817220 */ /* 0x000fe20000400000 */
[----:B0-----:R-:W-:Y:S02]  /*18b10*/  @P3 IMAD.MOV.U32 R6, RZ, RZ, R8 ;  /* 0x000000ffff063224 */ /* 0x001fe400078e0008 */
[----:B------:R-:W-:Y:S02]  /*18b20*/  @P3 IMAD.MOV.U32 R7, RZ, RZ, R9 ;  /* 0x000000ffff073224 */ /* 0x000fe400078e0009 */
[----:B------:R-:W-:-:S03]  /*18b30*/  F2FP.TF32.F32.PACK_B R129, R129 ;  /* 0x00000081ff81723e */ /* 0x000fc600024050ff */
[----:B------:R0:W-:Y:S01]  /*18b40*/  @P3 STG.E desc[UR36][R6.64+0x324], R127 ;  /* 0x0003247f06003986 */ /* 0x0001e2000c101924 */
[----:B------:R-:W-:-:S03]  /*18b50*/  FMUL R3, R130, R2 ;  /* 0x0000000282037220 */ /* 0x000fc60000400000 */
[----:B------:R1:W-:Y:S01]  /*18b60*/  @P4 STG.E desc[UR36][R4.64+0x340], R11 ;  /* 0x0003400b04004986 */ /* 0x0003e2000c101924 */
[C---:B------:R-:W-:Y:S02]  /*18b70*/  ISETP.GT.AND P4, PT, R0.reuse, 0xd1, P0 ;  /* 0x000000d10000780c */ /* 0x040fe40000784270 */
[C---:B------:R-:W-:Y:S01]  /*18b80*/  ISETP.GT.AND P3, PT, R0.reuse, 0xd8, P0 ;  /* 0x000000d80000780c */ /* 0x040fe20000764270 */
[----:B------:R-:W-:Y:S01]  /*18b90*/  @P5 STG.E desc[UR36][R4.64+0x344], R129 ;  /* 0x0003448104005986 */ /* 0x000fe2000c101924 */
[----:B------:R-:W-:Y:S01]  /*18ba0*/  ISETP.GT.AND P5, PT, R0, 0xd8, P1 ;  /* 0x000000d80000780c */ /* 0x000fe20000fa4270 */
[----:B------:R-:W-:Y:S01]  /*18bb0*/  FMUL R131, R131, R2 ;  /* 0x0000000283837220 */ /* 0x000fe20000400000 */
[----:B------:R-:W-:Y:S01]  /*18bc0*/  F2FP.TF32.F32.PACK_B R3, R3 ;  /* 0x00000003ff03723e */ /* 0x000fe200024050ff */
[----:B0-----:R-:W-:Y:S02]  /*18bd0*/  @P2 IMAD.MOV.U32 R6, RZ, RZ, R8 ;  /* 0x000000ffff062224 */ /* 0x001fe400078e0008 */
[----:B------:R-:W-:-:S02]  /*18be0*/  @P2 IMAD.MOV.U32 R7, RZ, RZ, R9 ;  /* 0x000000ffff072224 */ /* 0x000fc400078e0009 */
[-C--:B------:R-:W-:Y:S01]  /*18bf0*/  FMUL R13, R132, R2.reuse ;  /* 0x00000002840d7220 */ /* 0x080fe20000400000 */
[----:B------:R-:W-:Y:S01]  /*18c00*/  ISETP.GT.AND P6, PT, R0, 0xd9, P1 ;  /* 0x000000d90000780c */ /* 0x000fe20000fc4270 */
[-C--:B------:R-:W-:Y:S01]  /*18c10*/  FMUL R133, R133, R2.reuse ;  /* 0x0000000285857220 */ /* 0x080fe20000400000 */
[----:B------:R-:W-:Y:S01]  /*18c20*/  F2FP.TF32.F32.PACK_B R131, R131 ;  /* 0x00000083ff83723e */ /* 0x000fe200024050ff */
[----:B------:R0:W-:Y:S01]  /*18c30*/  @P2 STG.E desc[UR36][R6.64+0x340], R3 ;  /* 0x0003400306002986 */ /* 0x0001e2000c101924 */
[----:B-1----:R-:W-:Y:S01]  /*18c40*/  FMUL R11, R134, R2 ;  /* 0x00000002860b7220 */ /* 0x002fe20000400000 */
[----:B------:R-:W-:Y:S02]  /*18c50*/  F2FP.TF32.F32.PACK_B R13, R13 ;  /* 0x0000000dff0d723e */ /* 0x000fe400024050ff */
[----:B------:R-:W-:Y:S02]  /*18c60*/  ISETP.GT.AND P2, PT, R0, 0xd9, P0 ;  /* 0x000000d90000780c */ /* 0x000fe40000744270 */
[----:B------:R-:W-:Y:S01]  /*18c70*/  F2FP.TF32.F32.PACK_B R133, R133 ;  /* 0x00000085ff85723e */ /* 0x000fe200024050ff */
[----:B0-----:R-:W-:Y:S01]  /*18c80*/  @P4 IMAD.MOV.U32 R6, RZ, RZ, R8 ;  /* 0x000000ffff064224 */ /* 0x001fe200078e0008 */
[----:B------:R-:W-:-:S02]  /*18c90*/  @P4 MOV R7, R9 ;  /* 0x0000000900074202 */ /* 0x000fc40000000f00 */
[----:B------:R-:W-:-:S03]  /*18ca0*/  F2FP.TF32.F32.PACK_B R11, R11 ;  /* 0x0000000bff0b723e */ /* 0x000fc600024050ff */
[----:B------:R0:W-:Y:S01]  /*18cb0*/  @P4 STG.E desc[UR36][R6.64+0x344], R131 ;  /* 0x0003448306004986 */ /* 0x0001e2000c101924 */
[----:B------:R-:W-:-:S03]  /*18cc0*/  FMUL R135, R135, R2 ;  /* 0x0000000287877220 */ /* 0x000fc60000400000 */
[----:B------:R1:W-:Y:S01]  /*18cd0*/  @P5 STG.E desc[UR36][R4.64+0x360], R13 ;  /* 0x0003600d04005986 */ /* 0x0003e2000c101924 */
[----:B------:R-:W-:-:S03]  /*18ce0*/  ISETP.GT.AND P5, PT, R0, 0xe0, P0 ;  /* 0x000000e00000780c */ /* 0x000fc600007a4270 */
[----:B------:R-:W-:Y:S01]  /*18cf0*/  @P6 STG.E desc[UR36][R4.64+0x364], R133 ;  /* 0x0003648504006986 */ /* 0x000fe2000c101924 */
[----:B0-----:R-:W-:Y:S02]  /*18d00*/  @P3 IMAD.MOV.U32 R6, RZ, RZ, R8 ;  /* 0x000000ffff063224 */ /* 0x001fe400078e0008 */
[----:B------:R-:W-:Y:S01]  /*18d10*/  @P3 IMAD.MOV.U32 R7, RZ, RZ, R9 ;  /* 0x000000ffff073224 */ /* 0x000fe200078e0009 */
[----:B------:R-:W-:-:S04]  /*18d20*/  ISETP.GT.AND P4, PT, R0, 0xe1, P1 ;  /* 0x000000e10000780c */ /* 0x000fc80000f84270 */
[----:B------:R0:W-:Y:S01]  /*18d30*/  @P3 STG.E desc[UR36][R6.64+0x360], R11 ;  /* 0x0003600b06003986 */ /* 0x0001e2000c101924 */
[----:B------:R-:W-:Y:S01]  /*18d40*/  ISETP.GT.AND P3, PT, R0, 0xe0, P1 ;  /* 0x000000e00000780c */ /* 0x000fe20000f64270 */
[-C--:B------:R-:W-:Y:S01]  /*18d50*/  FMUL R3, R136, R2.reuse ;  /* 0x0000000288037220 */ /* 0x080fe20000400000 */
[----:B------:R-:W-:Y:S01]  /*18d60*/  ISETP.GT.AND P6, PT, R0, 0xe1, P0 ;  /* 0x000000e10000780c */ /* 0x000fe200007c4270 */
[-C--:B------:R-:W-:Y:S01]  /*18d70*/  FMUL R137, R137, R2.reuse ;  /* 0x0000000289897220 */ /* 0x080fe20000400000 */
[----:B------:R-:W-:Y:S01]  /*18d80*/  F2FP.TF32.F32.PACK_B R135, R135 ;  /* 0x00000087ff87723e */ /* 0x000fe200024050ff */
[-C--:B-1----:R-:W-:Y:S01]  /*18d90*/  FMUL R13, R138, R2.reuse ;  /* 0x000000028a0d7220 */ /* 0x082fe20000400000 */
[----:B------:R-:W-:Y:S01]  /*18da0*/  F2FP.TF32.F32.PACK_B R3, R3 ;  /* 0x00000003ff03723e */ /* 0x000fe200024050ff */
[----:B0-----:R-:W-:Y:S02]  /*18db0*/  @P2 IMAD.MOV.U32 R6, RZ, RZ, R8 ;  /* 0x000000ffff062224 */ /* 0x001fe400078e0008 */
[----:B------:R-:W-:Y:S01]  /*18dc0*/  @P2 IMAD.MOV.U32 R7, RZ, RZ, R9 ;  /* 0x000000ffff072224 */ /* 0x000fe200078e0009 */
[----:B------:R-:W-:Y:S01]  /*18dd0*/  F2FP.TF32.F32.PACK_B R137, R137 ;  /* 0x00000089ff89723e */ /* 0x000fe200024050ff */
[----:B------:R-:W-:Y:S01]  /*18de0*/  FMUL R139, R139, R2 ;  /* 0x000000028b8b7220 */ /* 0x000fe20000400000 */
[----:B------:R-:W-:-:S02]  /*18df0*/  F2FP.TF32.F32.PACK_B R13, R13 ;  /* 0x0000000dff0d723e */ /* 0x000fc400024050ff */
[----:B------:R0:W-:Y:S02]  /*18e00*/  @P2 STG.E desc[UR36][R6.64+0x364], R135 ;  /* 0x0003648706002986 */ /* 0x0001e4000c101924 */
[----:B------:R-:W-:Y:S02]  /*18e10*/  F2FP.TF32.F32.PACK_B R139, R139 ;  /* 0x0000008bff8b723e */ /* 0x000fe400024050ff */
[----:B------:R-:W-:Y:S04]  /*18e20*/  @P3 STG.E desc[UR36][R4.64+0x380], R3 ;  /* 0x0003800304003986 */ /* 0x000fe8000c101924 */
[----:B------:R-:W-:Y:S01]  /*18e30*/  @P4 STG.E desc[UR36][R4.64+0x384], R137 ;  /* 0x0003848904004986 */ /* 0x000fe2000c101924 */
[----:B0-----:R-:W-:Y:S02]  /*18e40*/  @P5 IMAD.MOV.U32 R6, RZ, RZ, R8 ;  /* 0x000000ffff065224 */ /* 0x001fe400078e0008 */
[----:B------:R-:W-:-:S05]  /*18e50*/  @P5 IMAD.MOV.U32 R7, RZ, RZ, R9 ;  /* 0x000000ffff075224 */ /* 0x000fca00078e0009 */
[----:B------:R0:W-:Y:S01]  /*18e60*/  @P5 STG.E desc[UR36][R6.64+0x380], R13 ;  /* 0x0003800d06005986 */ /* 0x0001e2000c101924 */
[C---:B------:R-:W-:Y:S02]  /*18e70*/  ISETP.GT.AND P5, PT, R0.reuse, 0xe8, P0 ;  /* 0x000000e80000780c */ /* 0x040fe400007a4270 */
[C---:B------:R-:W-:Y:S01]  /*18e80*/  ISETP.GT.AND P2, PT, R0.reuse, 0xe8, P1 ;  /* 0x000000e80000780c */ /* 0x040fe20000f44270 */
[----:B0-----:R-:W-:Y:S02]  /*18e90*/  @P6 IMAD.MOV.U32 R6, RZ, RZ, R8 ;  /* 0x000000ffff066224 */ /* 0x001fe400078e0008 */
[----:B------:R-:W-:Y:S01]  /*18ea0*/  @P6 IMAD.MOV.U32 R7, RZ, RZ, R9 ;  /* 0x000000ffff076224 */ /* 0x000fe200078e0009 */
[----:B------:R-:W-:-:S04]  /*18eb0*/  ISETP.GT.AND P3, PT, R0, 0xe9, P0 ;  /* 0x000000e90000780c */ /* 0x000fc80000764270 */
[----:B------:R0:W-:Y:S01]  /*18ec0*/  @P6 STG.E desc[UR36][R6.64+0x384], R139 ;  /* 0x0003848b06006986 */ /* 0x0001e2000c101924 */
[----:B------:R-:W-:Y:S01]  /*18ed0*/  ISETP.GT.AND P6, PT, R0, 0xe9, P1 ;  /* 0x000000e90000780c */ /* 0x000fe20000fc4270 */
[-C--:B------:R-:W-:Y:S01]  /*18ee0*/  FMUL R11, R140, R2.reuse ;  /* 0x000000028c0b7220 */ /* 0x080fe20000400000 */
[-C--:B------:R-:W-:Y:S01]  /*18ef0*/  FMUL R141, R141, R2.reuse ;  /* 0x000000028d8d7220 */ /* 0x080fe20000400000 */
[-C--:B------:R-:W-:Y:S01]  /*18f00*/  FMUL R15, R142, R2.reuse ;  /* 0x000000028e0f7220 */ /* 0x080fe20000400000 */
[----:B------:R-:W-:Y:S02]  /*18f10*/  ISETP.GT.AND P4, PT, R0, 0xf0, P1 ;  /* 0x000000f00000780c */ /* 0x000fe40000f84270 */
[----:B------:R-:W-:Y:S02]  /*18f20*/  F2FP.TF32.F32.PACK_B R11, R11 ;  /* 0x0000000bff0b723e */ /* 0x000fe400024050ff */
[----:B------:R-:W-:Y:S01]  /*18f30*/  F2FP.TF32.F32.PACK_B R141, R141 ;  /* 0x0000008dff8d723e */ /* 0x000fe200024050ff */
[----:B------:R-:W-:Y:S01]  /*18f40*/  FMUL R143, R143, R2 ;  /* 0x000000028f8f7220 */ /* 0x000fe20000400000 */
[----:B------:R-:W-:Y:S01]  /*18f50*/  F2FP.TF32.F32.PACK_B R15, R15 ;  /* 0x0000000fff0f723e */ /* 0x000fe200024050ff */
[----:B0-----:R-:W-:-:S02]  /*18f60*/  @P5 IMAD.MOV.U32 R6, RZ, RZ, R8 ;  /* 0x000000ffff065224 */ /* 0x001fc400078e0008 */
[----:B------:R-:W-:Y:S02]  /*18f70*/  @P5 IMAD.MOV.U32 R7, RZ, RZ, R9 ;  /* 0x000000ffff075224 */ /* 0x000fe400078e0009 */
[----:B------:R-:W-:Y:S01]  /*18f80*/  FMUL R3, R144, R2 ;  /* 0x0000000290037220 */ /* 0x000fe20000400000 */
[----:B------:R-:W-:Y:S01]  /*18f90*/  @P2 STG.E desc[UR36][R4.64+0x3a0], R11 ;  /* 0x0003a00b04002986 */ /* 0x000fe2000c101924 */
[----:B------:R-:W-:-:S03]  /*18fa0*/  F2FP.TF32.F32.PACK_B R143, R143 ;  /* 0x0000008fff8f723e */ /* 0x000fc600024050ff */
[----:B------:R-:W-:Y:S01]  /*18fb0*/  @P6 STG.E desc[UR36][R4.64+0x3a4], R141 ;  /* 0x0003a48d04006986 */ /* 0x000fe2000c101924 */
[----:B------:R-:W-:-:S03]  /*18fc0*/  F2FP.TF32.F32.PACK_B R3, R3 ;  /* 0x00000003ff03723e */ /* 0x000fc600024050ff */
[----:B------:R0:W-:Y:S01]  /*18fd0*/  @P5 STG.E desc[UR36][R6.64+0x3a0], R15 ;  /* 0x0003a00f06005986 */ /* 0x0001e2000c101924 */
[C---:B------:R-:W-:Y:S02]  /*18fe0*/  ISETP.GT.AND P5, PT, R0.reuse, 0xf0, P0 ;  /* 0x000000f00000780c */ /* 0x040fe400007a4270 */
[----:B------:R-:W-:Y:S01]  /*18ff0*/  ISETP.GT.AND P2, PT, R0, 0xf1, P1 ;  /* 0x000000f10000780c */ /* 0x000fe20000f44270 */
[-C--:B------:R-:W-:Y:S01]  /*19000*/  FMUL R145, R145, R2.reuse ;  /* 0x0000000291917220 */ /* 0x080fe20000400000 */
[----:B0-----:R-:W-:Y:S02]  /*19010*/  @P3 IMAD.MOV.U32 R6, RZ, RZ, R8 ;  /* 0x000000ffff063224 */ /* 0x001fe400078e0008 */
[----:B------:R-:W-:Y:S02]  /*19020*/  @P3 IMAD.MOV.U32 R7, RZ, RZ, R9 ;  /* 0x000000ffff073224 */ /* 0x000fe400078e0009 */
[----:B------:R-:W-:-:S03]  /*19030*/  FMUL R13, R146, R2 ;  /* 0x00000002920d7220 */ /* 0x000fc60000400000 */
[----:B------:R0:W-:Y:S04]  /*19040*/  @P3 STG.E desc[UR36][R6.64+0x3a4], R143 ;  /* 0x0003a48f06003986 */ /* 0x0001e8000c101924 */
[----:B------:R-:W-:Y:S01]  /*19050*/  @P4 STG.E desc[UR36][R4.64+0x3c0], R3 ;  /* 0x0003c00304004986 */ /* 0x000fe2000c101924 */
[C---:B------:R-:W-:Y:S02]  /*19060*/  ISETP.GT.AND P4, PT, R0.reuse, 0xf1, P0 ;  /* 0x000000f10000780c */ /* 0x040fe40000784270 */
[C---:B------:R-:W-:Y:S02]  /*19070*/  ISETP.GT.AND P3, PT, R0.reuse, 0xf8, P1 ;  /* 0x000000f80000780c */ /* 0x040fe40000f64270 */
[----:B------:R-:W-:Y:S02]  /*19080*/  F2FP.TF32.F32.PACK_B R145, R145 ;  /* 0x00000091ff91723e */ /* 0x000fe400024050ff */
[C---:B------:R-:W-:Y:S01]  /*19090*/  ISETP.GT.AND P1, PT, R0.reuse, 0xf9, P1 ;  /* 0x000000f90000780c */ /* 0x040fe20000f24270 */
[----:B0-----:R-:W-:Y:S01]  /*190a0*/  @P5 IMAD.MOV.U32 R6, RZ, RZ, R8 ;  /* 0x000000ffff065224 */ /* 0x001fe200078e0008 */
[----:B------:R-:W-:Y:S01]  /*190b0*/  ISETP.GT.AND P6, PT, R0, 0xf8, P0 ;  /* 0x000000f80000780c */ /* 0x000fe200007c4270 */
[----:B------:R-:W-:Y:S01]  /*190c0*/  FMUL R147, R147, R2 ;  /* 0x0000000293937220 */ /* 0x000fe20000400000 */
[----:B------:R-:W-:-:S02]  /*190d0*/  F2FP.TF32.F32.PACK_B R13, R13 ;  /* 0x0000000dff0d723e */ /* 0x000fc400024050ff */
[----:B------:R-:W-:Y:S01]  /*190e0*/  @P5 MOV R7, R9 ;  /* 0x0000000900075202 */ /* 0x000fe20000000f00 */
[-C--:B------:R-:W-:Y:S01]  /*190f0*/  FMUL R19, R148, R2.reuse ;  /* 0x0000000294137220 */ /* 0x080fe20000400000 */
[-C--:B------:R-:W-:Y:S01]  /*19100*/  FMUL R149, R149, R2.reuse ;  /* 0x0000000295957220 */ /* 0x080fe20000400000 */
[----:B------:R-:W-:Y:S01]  /*19110*/  @P2 STG.E desc[UR36][R4.64+0x3c4], R145 ;  /* 0x0003c49104002986 */ /* 0x000fe2000c101924 */
[----:B------:R-:W-:Y:S02]  /*19120*/  ISETP.GT.AND P0, PT, R0, 0xf9, P0 ;  /* 0x000000f90000780c */ /* 0x000fe40000704270 */
[----:B------:R-:W-:Y:S01]  /*19130*/  F2FP.TF32.F32.PACK_B R147, R147 ;  /* 0x00000093ff93723e */ /* 0x000fe200024050ff */
[----:B------:R0:W-:Y:S01]  /*19140*/  @P5 STG.E desc[UR36][R6.64+0x3c0], R13 ;  /* 0x0003c00d06005986 */ /* 0x0001e2000c101924 */
[----:B------:R-:W-:Y:S01]  /*19150*/  F2FP.TF32.F32.PACK_B R19, R19 ;  /* 0x00000013ff13723e */ /* 0x000fe200024050ff */
[-C--:B------:R-:W-:Y:S01]  /*19160*/  FMUL R21, R150, R2.reuse ;  /* 0x0000000296157220 */ /* 0x080fe20000400000 */
[----:B------:R-:W-:Y:S01]  /*19170*/  F2FP.TF32.F32.PACK_B R149, R149 ;  /* 0x00000095ff95723e */ /* 0x000fe200024050ff */
[----:B------:R-:W-:Y:S01]  /*19180*/  FMUL R151, R151, R2 ;  /* 0x0000000297977220 */ /* 0x000fe20000400000 */
[----:B0-----:R-:W-:-:S02]  /*19190*/  @P4 IMAD.MOV.U32 R6, RZ, RZ, R8 ;  /* 0x000000ffff064224 */ /* 0x001fc400078e0008 */
[----:B------:R-:W-:Y:S01]  /*191a0*/  @P4 IMAD.MOV.U32 R7, RZ, RZ, R9 ;  /* 0x000000ffff074224 */ /* 0x000fe200078e0009 */
[----:B------:R-:W-:-:S04]  /*191b0*/  F2FP.TF32.F32.PACK_B R21, R21 ;  /* 0x00000015ff15723e */ /* 0x000fc800024050ff */
[----:B------:R-:W-:Y:S01]  /*191c0*/  @P4 STG.E desc[UR36][R6.64+0x3c4], R147 ;  /* 0x0003c49306004986 */ /* 0x000fe2000c101924 */
[----:B------:R-:W-:-:S03]  /*191d0*/  F2FP.TF32.F32.PACK_B R151, R151 ;  /* 0x00000097ff97723e */ /* 0x000fc600024050ff */
[----:B------:R-:W-:Y:S04]  /*191e0*/  @P3 STG.E desc[UR36][R4.64+0x3e0], R19 ;  /* 0x0003e01304003986 */ /* 0x000fe8000c101924 */
[----:B------:R0:W-:Y:S02]  /*191f0*/  @P1 STG.E desc[UR36][R4.64+0x3e4], R149 ;  /* 0x0003e49504001986 */ /* 0x0001e4000c101924 */
[----:B0-----:R-:W-:Y:S02]  /*19200*/  @P6 IMAD.MOV.U32 R4, RZ, RZ, R8 ;  /* 0x000000ffff046224 */ /* 0x001fe400078e0008 */
[----:B------:R-:W-:-:S05]  /*19210*/  @P6 IMAD.MOV.U32 R5, RZ, RZ, R9 ;  /* 0x000000ffff056224 */ /* 0x000fca00078e0009 */
[----:B------:R0:W-:Y:S04]  /*19220*/  @P6 STG.E desc[UR36][R4.64+0x3e0], R21 ;  /* 0x0003e01504006986 */ /* 0x0001e8000c101924 */
[----:B------:R0:W-:Y:S02]  /*19230*/  @P0 STG.E desc[UR36][R8.64+0x3e4], R151 ;  /* 0x0003e49708000986 */ /* 0x0001e4000c101924 */
.L_x_540:
[----:B------:R-:W-:Y:S05]  /*19240*/  BSYNC B0 ;  /* 0x0000000000007941 */ /* 0x000fea0003800000 */
.L_x_32:
[----:B0---4-:R-:W4:Y:S04]  /*19250*/  LDL.LU R5, [R1+0x200] ;  /* 0x0002000001057983 */ /* 0x011f280000300800 */
[----:B------:R-:W4:Y:S01]  /*19260*/  LDL.LU R4, [R1+0x204] ;  /* 0x0002040001047983 */ /* 0x000f220000300800 */
[----:B------:R-:W-:Y:S01]  /*19270*/  ULDC UR4, c[0x0][0xc] ;  /* 0x0000030000047ab9 */ /* 0x000fe20000000800 */
[----:B------:R-:W-:Y:S01]  /*19280*/  ULDC UR5, c[0x0][0x10] ;  /* 0x0000040000057ab9 */ /* 0x000fe20000000800 */
[----:B------:R-:W4:Y:S01]  /*19290*/  LDC R3, c[0x0][0x14] ;  /* 0x00000500ff037b82 */ /* 0x000f220000000800 */
[----:B------:R-:W-:Y:S01]  /*192a0*/  UIMAD.WIDE.U32 UR4, UR4, UR5, URZ ;  /* 0x00000005040472a5 */ /* 0x000fe2000f8e003f */
[----:B------:R-:W-:Y:S01]  /*192b0*/  PRMT R0, RZ, 0x7610, R0 ;  /* 0x00007610ff007816 */ /* 0x000fe20000000000 */
[----:B------:R-:W-:Y:S01]  /*192c0*/  UMOV UR42, 0xffffffff ;  /* 0xffffffff002a7882 */ /* 0x000fe20000000000 */
[----:B------:R-:W-:-:S03]  /*192d0*/  UMOV UR43, 0xffffffff ;  /* 0xffffffff002b7882 */ /* 0x000fc60000000000 */
[----:B----4-:R-:W-:-:S04]  /*192e0*/  IMAD.WIDE.U32 R4, R3, UR4, R4 ;  /* 0x0000000403047c25 */ /* 0x010fc8000f8e0004 */
[----:B------:R-:W-:Y:S01]  /*192f0*/  IMAD R3, R3, UR5, RZ ;  /* 0x0000000503037c24 */ /* 0x000fe2000f8e02ff */
[----:B------:R-:W-:Y:S01]  /*19300*/  ULDC.64 UR4, c[0x0][0x650] ;  /* 0x0001940000047ab9 */ /* 0x000fe20000000a00 */
[----:B------:R-:W-:Y:S01]  /*19310*/  IMAD.MOV.U32 R7, RZ, RZ, R4 ;  /* 0x000000ffff077224 */ /* 0x000fe200078e0004 */
[----:B------:R-:W-:Y:S01]  /*19320*/  ISETP.GE.U32.AND P0, PT, R4, UR4, PT ;  /* 0x0000000404007c0c */ /* 0x000fe2000bf06070 */
[----:B------:R-:W-:-:S05]  /*19330*/  IMAD.IADD R6, R5, 0x1, R3 ;  /* 0x0000000105067824 */ /* 0x000fca00078e0203 */
[----:B------:R0:W-:Y:S01]  /*19340*/  STL [R1+0x200], R6 ;  /* 0x0002000601007387 */ /* 0x0001e20000100800 */
[----:B------:R-:W-:-:S03]  /*19350*/  ISETP.GE.U32.AND.EX P0, PT, R6, UR5, PT, P0 ;  /* 0x0000000506007c0c */ /* 0x000fc6000bf06100 */
[----:B------:R0:W-:Y:S10]  /*19360*/  STL [R1+0x204], R7 ;  /* 0x0002040701007387 */ /* 0x0001f40000100800 */
[----:B0-----:R-:W-:Y:S05]  /*19370*/  @P0 BRA `(.L_x_541) ;  /* 0x0000000400880947 */ /* 0x001fea0003800000 */
[----:B------:R-:W0:Y:S01]  /*19380*/  S2UR UR6, SR_CTAID.X ;  /* 0x00000000000679c3 */ /* 0x000e220000002500 */
[----:B------:R-:W-:Y:S01]  /*19390*/  ULDC.64 UR12, c[0x0][0x628] ;  /* 0x00018a00000c7ab9 */ /* 0x000fe20000000a00 */
[----:B------:R-:W-:Y:S01]  /*193a0*/  ULDC UR4, c[0x0][0x150] ;  /* 0x0000540000047ab9 */ /* 0x000fe20000000800 */
[----:B------:R-:W-:Y:S01]  /*193b0*/  ISETP.NE.U32.AND P0, PT, RZ, UR12, PT ;  /* 0x0000000cff007c0c */ /* 0x000fe2000bf05070 */
[----:B------:R-:W-:Y:S01]  /*193c0*/  ULDC UR15, c[0x0][0x630] ;  /* 0x00018c00000f7ab9 */ /* 0x000fe20000000800 */
[C---:B------:R-:W-:Y:S01]  /*193d0*/  R2UR UR16, R7.reuse ;  /* 0x00000000071072ca */ /* 0x040fe200000e0000 */
[----:B------:R-:W-:Y:S01]  /*193e0*/  ULDC UR19, c[0x0][0x154] ;  /* 0x0000550000137ab9 */ /* 0x000fe20000000800 */
[----:B------:R-:W-:Y:S01]  /*193f0*/  ISETP.NE.AND.EX P0, PT, RZ, UR13, PT, P0 ;  /* 0x0000000dff007c0c */ /* 0x000fe2000bf05300 */
[----:B------:R-:W4:Y:S01]  /*19400*/  S2UR UR18, SR_CTAID.Y ;  /* 0x00000000001279c3 */ /* 0x000f220000002600 */
[----:B------:R-:W-:Y:S02]  /*19410*/  R2UR UR17, R6 ;  /* 0x00000000061172ca */ /* 0x000fe400000e0000 */
[----:B------:R-:W-:-:S02]  /*19420*/  R2UR UR10, R7 ;  /* 0x00000000070a72ca */ /* 0x000fc400000e0000 */
[----:B------:R-:W-:Y:S02]  /*19430*/  R2UR UR11, R6 ;  /* 0x00000000060b72ca */ /* 0x000fe400000e0000 */
[----:B0-----:R-:W-:-:S05]  /*19440*/  I2FP.F32.U32 R0, UR6 ;  /* 0x0000000600007c45 */ /* 0x001fca0008201000 */
[----:B------:R-:W-:-:S04]  /*19450*/  FMUL R0, R0, UR4 ;  /* 0x0000000400007c20 */ /* 0x000fc80008400000 */
[----:B------:R0:W0:Y:S01]  /*19460*/  F2I.U32.TRUNC.NTZ R3, R0 ;  /* 0x0000000000037305 */ /* 0x000022000020f000 */
[----:B----4-:R-:W-:Y:S05]  /*19470*/  @!P0 BRA `(.L_x_542) ;  /* 0x0000000000308947 */ /* 0x010fea0003800000 */
        /* <DEDUP_REMOVED lines=12> */
.L_x_542:
[----:B------:R-:W-:Y:S01]  /*19540*/  USHF.R.U64 UR43, UR10, UR15, UR11 ;  /* 0x0000000f0a2b7299 */ /* 0x000fe2000800120b */
[----:B0-----:R-:W-:Y:S01]  /*19550*/  I2FP.F32.U32 R0, UR18 ;  /* 0x0000001200007c45 */ /* 0x001fe20008201000 */
[----:B------:R-:W-:Y:S02]  /*19560*/  USHF.R.U32.HI UR4, URZ, UR15, UR11 ;  /* 0x0000000f3f047299 */ /* 0x000fe4000801160b */
[----:B------:R-:W-:Y:S02]  /*19570*/  UIADD3 UR10, UP0, URZ, -UR43, URZ ;  /* 0x8000002b3f0a7290 */ /* 0x000fe4000ff1e03f */
[----:B------:R-:W-:Y:S01]  /*19580*/  FMUL R0, R0, UR19 ;  /* 0x0000001300007c20 */ /* 0x000fe20008400000 */
[----:B------:R-:W-:Y:S01]  /*19590*/  ULDC.64 UR12, c[0x0][0x620] ;  /* 0x00018800000c7ab9 */ /* 0x000fe20000000a00 */
[----:B------:R-:W-:Y:S01]  /*195a0*/  UIADD3.X UR4, URZ, ~UR4, URZ, UP0, !UPT ;  /* 0x800000043f047290 */ /* 0x000fe200087fe43f */
[----:B------:R-:W-:Y:S01]  /*195b0*/  UMOV UR8, UR16 ;  /* 0x0000001000087c82 */ /* 0x000fe20008000000 */
[----:B------:R-:W-:-:S02]  /*195c0*/  UMOV UR9, UR17 ;  /* 0x0000001100097c82 */ /* 0x000fc40008000000 */
[----:B------:R-:W-:Y:S01]  /*195d0*/  UIMAD UR4, UR4, UR12, URZ ;  /* 0x0000000c040472a4 */ /* 0x000fe2000f8e023f */
[----:B------:R-:W0:Y:S01]  /*195e0*/  F2I.U32.TRUNC.NTZ R0, R0 ;  /* 0x0000000000007305 */ /* 0x000e22000020f000 */
[----:B------:R-:W-:Y:S01]  /*195f0*/  UIMAD.WIDE.U32 UR8, UR10, UR12, UR8 ;  /* 0x0000000c0a0872a5 */ /* 0x000fe2000f8e0008 */
[----:B------:R-:W-:Y:S01]  /*19600*/  R2UR UR12, R3 ;  /* 0x00000000030c72ca */ /* 0x000fe200000e0000 */
[----:B------:R-:W-:Y:S01]  /*19610*/  UIMAD UR10, UR10, UR13, UR4 ;  /* 0x0000000d0a0a72a4 */ /* 0x000fe2000f8e0204 */
[----:B------:R-:W-:Y:S01]  /*19620*/  ULDC UR11, c[0x0][0x618] ;  /* 0x00018600000b7ab9 */ /* 0x000fe20000000800 */
[----:B------:R-:W-:Y:S02]  /*19630*/  ULDC UR21, c[0x0][0x658] ;  /* 0x0001960000157ab9 */ /* 0x000fe40000000800 */
[----:B------:R-:W-:Y:S01]  /*19640*/  UIADD3 UR9, UR9, UR10, URZ ;  /* 0x0000000a09097290 */ /* 0x000fe2000fffe03f */
[----:B------:R-:W-:Y:S01]  /*19650*/  UMOV UR15, 0xffffffff ;  /* 0xffffffff000f7882 */ /* 0x000fe20000000000 */
[----:B------:R-:W-:Y:S01]  /*19660*/  ULDC.64 UR4, c[0x0][0x640] ;  /* 0x0001900000047ab9 */ /* 0x000fe20000000a00 */
[----:B------:R-:W-:Y:S01]  /*19670*/  USHF.L.U32 UR15, UR15, UR21, URZ ;  /* 0x000000150f0f7299 */ /* 0x000fe2000800063f */
[----:B------:R-:W-:Y:S01]  /*19680*/  ISETP.NE.U32.AND P0, PT, RZ, UR4, PT ;  /* 0x00000004ff007c0c */ /* 0x000fe2000bf05070 */
[----:B------:R-:W-:-:S02]  /*19690*/  USHF.R.U64 UR16, UR8, UR11, UR9 ;  /* 0x0000000b08107299 */ /* 0x000fc40008001209 */
[----:B------:R-:W-:Y:S01]  /*196a0*/  USHF.R.U32.HI UR8, URZ, UR11, UR9 ;  /* 0x0000000b3f087299 */ /* 0x000fe20008011609 */
[----:B0-----:R-:W-:Y:S01]  /*196b0*/  R2UR UR14, R0 ;  /* 0x00000000000e72ca */ /* 0x001fe200000e0000 */
[----:B------:R-:W-:Y:S01]  /*196c0*/  ULDC UR17, c[0x0][0x608] ;  /* 0x0001820000117ab9 */ /* 0x000fe20000000800 */
[----:B------:R-:W-:Y:S01]  /*196d0*/  ULOP3.LUT UR41, URZ, UR15, URZ, 0x33, !UPT ;  /* 0x0000000f3f297292 */ /* 0x000fe2000f8e333f */
[----:B------:R-:W-:Y:S01]  /*196e0*/  ISETP.NE.AND.EX P0, PT, RZ, UR5, PT, P0 ;  /* 0x00000005ff007c0c */ /* 0x000fe2000bf05300 */
[----:B------:R-:W-:Y:S02]  /*196f0*/  USHF.R.U64 UR15, UR16, UR17, UR8 ;  /* 0x00000011100f7299 */ /* 0x000fe40008001208 */
[----:B------:R-:W-:Y:S02]  /*19700*/  USHF.R.U32.HI UR8, URZ, UR17, UR8 ;  /* 0x000000113f087299 */ /* 0x000fe40008011608 */
[----:B------:R-:W-:Y:S02]  /*19710*/  UIADD3 UR12, -UR12, URZ, URZ ;  /* 0x0000003f0c0c7290 */ /* 0x000fe4000fffe13f */
[----:B------:R-:W-:Y:S01]  /*19720*/  USHF.R.U64 UR17, UR15, UR21, UR8 ;  /* 0x000000150f117299 */ /* 0x000fe20008001208 */
[----:B------:R-:W-:Y:S01]  /*19730*/  UMOV UR19, 0x1 ;  /* 0x0000000100137882 */ /* 0x000fe20000000000 */
[----:B------:R-:W-:Y:S01]  /*19740*/  ULDC UR13, c[0x0][0x144] ;  /* 0x00005100000d7ab9 */ /* 0x000fe20000000800 */
[----:B------:R-:W-:Y:S01]  /*19750*/  ULDC UR7, c[0x0][0x600] ;  /* 0x0001800000077ab9 */ /* 0x000fe20000000800 */
[----:B------:R-:W-:-:S02]  /*19760*/  USHF.L.U32 UR24, UR19, UR21, URZ ;  /* 0x0000001513187299 */ /* 0x000fc4000800063f */
[----:B------:R-:W-:Y:S02]  /*19770*/  USHF.R.U32.HI UR8, URZ, UR21, UR8 ;  /* 0x000000153f087299 */ /* 0x000fe40008011608 */
[----:B------:R-:W-:Y:S02]  /*19780*/  UIMAD UR21, UR13, UR12, UR6 ;  /* 0x0000000c0d1572a4 */ /* 0x000fe4000f8e0206 */
[----:B------:R-:W-:Y:S02]  /*19790*/  UIADD3 UR20, UR7, -0x1, URZ ;  /* 0xffffffff07147890 */ /* 0x000fe4000fffe03f */
[----:B------:R-:W-:Y:S01]  /*197a0*/  UIADD3 UR19, -UR14, URZ, URZ ;  /* 0x0000003f0e137290 */ /* 0x000fe2000fffe13f */
[----:B------:R-:W-:Y:S01]  /*197b0*/  ULDC UR25, c[0x0][0x148] ;  /* 0x0000520000197ab9 */ /* 0x000fe20000000800 */
[----:B------:R-:W-:Y:S01]  /*197c0*/  ULDC UR22, c[0x0][0x648] ;  /* 0x0001920000167ab9 */ /* 0x000fe20000000800 */
[----:B------:R-:W-:Y:S01]  /*197d0*/  ULDC UR23, c[0x0][0x638] ;  /* 0x00018e0000177ab9 */ /* 0x000fe20000000800 */
        /* <DEDUP_REMOVED lines=14> */
.L_x_543:
[----:B------:R-:W-:Y:S01]  /*198c0*/  UISETP.NE.AND UP0, UPT, UR45, URZ, UPT ;  /* 0x0000003f2d00728c */ /* 0x000fe2000bf05270 */
[----:B------:R-:W-:Y:S01]  /*198d0*/  IMAD.MOV.U32 R0, RZ, RZ, 0x1 ;  /* 0x00000001ff007424 */ /* 0x000fe200078e00ff */
[----:B------:R-:W-:Y:S02]  /*198e0*/  USHF.R.U64 UR4, UR6, UR22, UR8 ;  /* 0x0000001606047299 */ /* 0x000fe40008001208 */
[----:B------:R-:W-:Y:S02]  /*198f0*/  ULOP3.LUT UR41, UR15, UR41, URZ, 0xc0, !UPT ;  /* 0x000000290f297292 */ /* 0x000fe4000f8ec03f */
[----:B------:R-:W-:Y:S02]  /*19900*/  UIADD3 UR5, -UR4, URZ, URZ ;  /* 0x0000003f04057290 */ /* 0x000fe4000fffe13f */
[----:B------:R-:W-:Y:S02]  /*19910*/  UIMAD UR41, UR24, UR4, UR41 ;  /* 0x00000004182972a4 */ /* 0x000fe4000f8e0229 */
[----:B------:R-:W-:-:S02]  /*19920*/  ULOP3.LUT UR16, UR16, UR20, URZ, 0xc0, !UPT ;  /* 0x0000001410107292 */ /* 0x000fc4000f8ec03f */
[----:B------:R-:W-:Y:S02]  /*19930*/  @UP0 UIMAD UR21, UR25, UR19, UR18 ;  /* 0x00000013191502a4 */ /* 0x000fe4000f8e0212 */
[----:B------:R-:W-:-:S03]  /*19940*/  UIMAD UR4, UR5, UR23, UR17 ;  /* 0x00000017050472a4 */ /* 0x000fc6000f8e0211 */
[----:B------:R-:W-:Y:S01]  /*19950*/  ULDC UR5, c[0x0][0x610] ;  /* 0x0001840000057ab9 */ /* 0x000fe20000000800 */
[----:B------:R-:W-:Y:S02]  /*19960*/  UIMAD UR4, UR4, UR7, UR16 ;  /* 0x00000007040472a4 */ /* 0x000fe4000f8e0210 */
[----:B------:R-:W-:-:S04]  /*19970*/  UIMAD UR41, UR41, UR5, UR21 ;  /* 0x00000005292972a4 */ /* 0x000fc8000f8e0215 */
[----:B------:R-:W-:Y:S02]  /*19980*/  USEL UR42, UR4, UR41, !UP0 ;  /* 0x00000029042a7287 */ /* 0x000fe4000c000000 */
[----:B------:R-:W-:-:S12]  /*19990*/  USEL UR41, UR41, UR4, !UP0 ;  /* 0x0000000429297287 */ /* 0x000fd8000c000000 */
.L_x_541:
[----:B------:R-:W-:-:S13]  /*199a0*/  LOP3.LUT P0, RZ, R0, 0xff, RZ, 0xc0, !PT ;  /* 0x000000ff00ff7812 */ /* 0x000fda000780c0ff */
[----:B------:R-:W-:Y:S05]  /*199b0*/  @P0 BRA `(.L_x_544) ;  /* 0xfffffe78007c0947 */ /* 0x000fea000383ffff */
[----:B------:R-:W-:Y:S05]  /*199c0*/  EXIT ;  /* 0x000000000000794d */ /* 0x000fea0003800000 */
.L_x_7:
[----:B------:R-:W2:Y:S01]  /*199d0*/  LDL R4, [R1+0x204] ;  /* 0x0002040001047983 */ /* 0x000ea20000100800 */
[----:B------:R-:W-:-:S03]  /*199e0*/  ULDC.64 UR4, c[0x0][0x650] ;  /* 0x0001940000047ab9 */ /* 0x000fc60000000a00 */
[----:B------:R-:W3:Y:S01]  /*199f0*/  LDL R2, [R1+0x200] ;  /* 0x0002000001027983 */ /* 0x000ee20000100800 */
[----:B------:R-:W-:Y:S01]  /*19a00*/  PRMT R0, RZ, 0x7610, R0 ;  /* 0x00007610ff007816 */ /* 0x000fe20000000000 */
[----:B------:R-:W-:Y:S02]  /*19a10*/  IMAD.MOV.U32 R5, RZ, RZ, -0x1 ;  /* 0xffffffffff057424 */ /* 0x000fe400078e00ff */
[----:B------:R-:W-:Y:S02]  /*19a20*/  IMAD.MOV.U32 R3, RZ, RZ, -0x1 ;  /* 0xffffffffff037424 */ /* 0x000fe400078e00ff */
[----:B------:R-:W-:Y:S01]  /*19a30*/  IMAD.MOV.U32 R11, RZ, RZ, -0x1 ;  /* 0xffffffffff0b7424 */ /* 0x000fe200078e00ff */
[----:B--2---:R-:W-:-:S04]  /*19a40*/  ISETP.GE.U32.AND P0, PT, R4, UR4, PT ;  /* 0x0000000404007c0c */ /* 0x004fc8000bf06070 */
[----:B---3--:R-:W-:-:S13]  /*19a50*/  ISETP.GE.U32.AND.EX P0, PT, R2, UR5, PT, P0 ;  /* 0x0000000502007c0c */ /* 0x008fda000bf06100 */
        /* <DEDUP_REMOVED lines=21> */
.L_x_546:
[----:B------:R-:W-:Y:S01]  /*19bb0*/  USHF.R.U64 UR4, UR14, UR19, UR15 ;  /* 0x000000130e047299 */ /* 0x000fe2000800120f */
[----:B------:R-:W-:Y:S01]  /*19bc0*/  R2UR UR7, R2 ;  /* 0x00000000020772ca */ /* 0x000fe200000e0000 */
[----:B------:R-:W-:Y:S02]  /*19bd0*/  USHF.R.U32.HI UR5, URZ, UR19, UR15 ;  /* 0x000000133f057299 */ /* 0x000fe4000801160f */
[----:B------:R-:W-:Y:S01]  /*19be0*/  UIADD3 UR13, UP0, URZ, -UR4, URZ ;  /* 0x800000043f0d7290 */ /* 0x000fe2000ff1e03f */
[----:B------:R-:W-:Y:S01]  /*19bf0*/  ULDC.64 UR14, c[0x0][0x620] ;  /* 0x00018800000e7ab9 */ /* 0x000fe20000000a00 */
[----:B------:R-:W-:Y:S02]  /*19c00*/  UMOV UR6, UR20 ;  /* 0x0000001400067c82 */ /* 0x000fe40008000000 */
[----:B------:R-:W-:Y:S02]  /*19c10*/  UIADD3.X UR5, URZ, ~UR5, URZ, UP0, !UPT ;  /* 0x800000053f057290 */ /* 0x000fe400087fe43f */
[----:B------:R-:W-:-:S02]  /*19c20*/  UISETP.NE.AND UP1, UPT, UR45, URZ, UPT ;  /* 0x0000003f2d00728c */ /* 0x000fc4000bf25270 */
[----:B------:R-:W-:Y:S02]  /*19c30*/  UIMAD UR5, UR5, UR14, URZ ;  /* 0x0000000e050572a4 */ /* 0x000fe4000f8e023f */
[----:B------:R-:W-:Y:S02]  /*19c40*/  UIMAD.WIDE.U32 UR6, UR13, UR14, UR6 ;  /* 0x0000000e0d0672a5 */ /* 0x000fe4000f8e0006 */
[----:B------:R-:W-:Y:S01]  /*19c50*/  UIMAD UR5, UR13, UR15, UR5 ;  /* 0x0000000f0d0572a4 */ /* 0x000fe2000f8e0205 */
[----:B------:R-:W-:Y:S02]  /*19c60*/  ULDC UR14, c[0x0][0x608] ;  /* 0x00018200000e7ab9 */ /* 0x000fe40000000800 */
[----:B------:R-:W-:Y:S01]  /*19c70*/  ULDC UR13, c[0x0][0x618] ;  /* 0x00018600000d7ab9 */ /* 0x000fe20000000800 */
[----:B------:R-:W-:Y:S01]  /*19c80*/  UIADD3 UR5, UR7, UR5, URZ ;  /* 0x0000000507057290 */ /* 0x000fe2000fffe03f */
[----:B------:R-:W-:Y:S01]  /*19c90*/  ULDC UR22, c[0x0][0x658] ;  /* 0x0001960000167ab9 */ /* 0x000fe20000000800 */
[----:B------:R-:W-:-:S02]  /*19ca0*/  @UP1 UIMAD UR8, UR11, UR12, UR10 ;  /* 0x0000000c0b0812a4 */ /* 0x000fc4000f8e020a */
[----:B------:R-:W-:Y:S02]  /*19cb0*/  USHF.R.U64 UR17, UR6, UR13, UR5 ;  /* 0x0000000d06117299 */ /* 0x000fe40008001205 */
[----:B------:R-:W-:Y:S01]  /*19cc0*/  USHF.R.U32.HI UR5, URZ, UR13, UR5 ;  /* 0x0000000d3f057299 */ /* 0x000fe20008011605 */
[----:B------:R-:W-:Y:S01]  /*19cd0*/  ULDC.64 UR6, c[0x0][0x640] ;  /* 0x0001900000067ab9 */ /* 0x000fe20000000a00 */
[----:B------:R-:W-:Y:S01]  /*19ce0*/  UMOV UR10, 0xffffffff ;  /* 0xffffffff000a7882 */ /* 0x000fe20000000000 */
[----:B------:R-:W-:Y:S01]  /*19cf0*/  ISETP.NE.U32.AND P0, PT, RZ, UR6, PT ;  /* 0x00000006ff007c0c */ /* 0x000fe2000bf05070 */
[----:B------:R-:W-:Y:S02]  /*19d00*/  USHF.R.U64 UR18, UR17, UR14, UR5 ;  /* 0x0000000e11127299 */ /* 0x000fe40008001205 */
[----:B------:R-:W-:Y:S01]  /*19d10*/  USHF.R.U32.HI UR5, URZ, UR14, UR5 ;  /* 0x0000000e3f057299 */ /* 0x000fe20008011605 */
[----:B------:R-:W-:Y:S01]  /*19d20*/  ISETP.NE.AND.EX P0, PT, RZ, UR7, PT, P0 ;  /* 0x00000007ff007c0c */ /* 0x000fe2000bf05300 */
[----:B------:R-:W-:-:S02]  /*19d30*/  USHF.L.U32 UR11, UR10, UR22, URZ ;  /* 0x000000160a0b7299 */ /* 0x000fc4000800063f */
[----:B------:R-:W-:Y:S01]  /*19d40*/  USHF.R.U64 UR19, UR18, UR22, UR5 ;  /* 0x0000001612137299 */ /* 0x000fe20008001205 */
[----:B------:R-:W-:Y:S01]  /*19d50*/  ULDC UR20, c[0x0][0x600] ;  /* 0x0001800000147ab9 */ /* 0x000fe20000000800 */
[----:B------:R-:W-:Y:S02]  /*19d60*/  USHF.R.U32.HI UR10, URZ, UR22, UR5 ;  /* 0x000000163f0a7299 */ /* 0x000fe40008011605 */
[----:B------:R-:W-:Y:S02]  /*19d70*/  UIADD3 UR21, UR20, -0x1, URZ ;  /* 0xffffffff14157890 */ /* 0x000fe4000fffe03f */
[----:B------:R-:W-:Y:S01]  /*19d80*/  ULOP3.LUT UR26, URZ, UR11, URZ, 0x33, !UPT ;  /* 0x0000000b3f1a7292 */ /* 0x000fe2000f8e333f */
        /* <DEDUP_REMOVED lines=17> */
.L_x_547:
[----:B------:R-:W-:Y:S01]  /*19ea0*/  USHF.R.U64 UR6, UR5, UR23, UR10 ;  /* 0x0000001705067299 */ /* 0x000fe2000800120a */
[----:B------:R-:W-:Y:S01]  /*19eb0*/  IMAD.MOV.U32 R0, RZ, RZ, 0x1 ;  /* 0x00000001ff007424 */ /* 0x000fe200078e00ff */
[----:B------:R-:W-:Y:S01]  /*19ec0*/  USHF.L.U32 UR25, UR25, UR22, URZ ;  /* 0x0000001619197299 */ /* 0x000fe2000800063f */
[----:B------:R-:W-:Y:S01]  /*19ed0*/  IMAD.U32 R11, RZ, RZ, UR4 ;  /* 0x00000004ff0b7e24 */ /* 0x000fe2000f8e00ff */
[----:B------:R-:W-:Y:S02]  /*19ee0*/  ULOP3.LUT UR5, UR18, UR26, URZ, 0xc0, !UPT ;  /* 0x0000001a12057292 */ /* 0x000fe4000f8ec03f */
[----:B------:R-:W-:Y:S02]  /*19ef0*/  UIADD3 UR7, -UR6, URZ, URZ ;  /* 0x0000003f06077290 */ /* 0x000fe4000fffe13f */
[----:B------:R-:W-:Y:S02]  /*19f00*/  UIMAD UR6, UR25, UR6, UR5 ;  /* 0x00000006190672a4 */ /* 0x000fe4000f8e0205 */
[----:B------:R-:W-:-:S02]  /*19f10*/  ULOP3.LUT UR17, UR17, UR21, URZ, 0xc0, !UPT ;  /* 0x0000001511117292 */ /* 0x000fc4000f8ec03f */
[----:B------:R-:W-:Y:S02]  /*19f20*/  UIMAD UR5, UR7, UR24, UR19 ;  /* 0x00000018070572a4 */ /* 0x000fe4000f8e0213 */
[----:B------:R-:W-:Y:S01]  /*19f30*/  UISETP.NE.AND UP0, UPT, UR45, URZ, UPT ;  /* 0x0000003f2d00728c */ /* 0x000fe2000bf05270 */
[----:B------:R-:W-:Y:S01]  /*19f40*/  ULDC UR7, c[0x0][0x610] ;  /* 0x0001840000077ab9 */ /* 0x000fe20000000800 */
[----:B------:R-:W-:Y:S02]  /*19f50*/  UIMAD UR5, UR5, UR20, UR17 ;  /* 0x00000014050572a4 */ /* 0x000fe4000f8e0211 */
[----:B------:R-:W-:-:S04]  /*19f60*/  UIMAD UR8, UR6, UR7, UR8 ;  /* 0x00000007060872a4 */ /* 0x000fc8000f8e0208 */
[----:B------:R-:W-:Y:S02]  /*19f70*/  USEL UR6, UR5, UR8, !UP0 ;  /* 0x0000000805067287 */ /* 0x000fe4000c000000 */
[----:B------:R-:W-:-:S04]  /*19f80*/  USEL UR8, UR8, UR5, !UP0 ;  /* 0x0000000508087287 */ /* 0x000fc8000c000000 */
[----:B------:R-:W-:Y:S02]  /*19f90*/  IMAD.U32 R3, RZ, RZ, UR6 ;  /* 0x00000006ff037e24 */ /* 0x000fe4000f8e00ff */
[----:B------:R-:W-:-:S07]  /*19fa0*/  MOV R5, UR8 ;  /* 0x0000000800057c02 */ /* 0x000fce0008000f00 */
.L_x_545:
[----:B------:R-:W-:-:S08]  /*19fb0*/  NOP ;  /* 0x0000000000007918 */ /* 0x000fd00000000000 */
[----:B0-----:R-:W0:-:S00]  /*19fc0*/  USETMAXREG.DEALLOC.CTAPOOL 0x18 ;  /* 0x00000018000079c8 */ /* 0x001e0000080e0500 */
[----:B------:R-:W-:-:S13]  /*19fd0*/  ISETP.NE.AND P0, PT, RZ, UR9, PT ;  /* 0x00000009ff007c0c */ /* 0x000fda000bf05270 */
[----:B------:R-:W-:Y:S05]  /*19fe0*/  @P0 EXIT ;  /* 0x000000000000094d */ /* 0x000fea0003800000 */
[----:B0-----:R-:W-:Y:S01]  /*19ff0*/  LOP3.LUT P0, RZ, R0, 0xff, RZ, 0xc0, !PT ;  /* 0x000000ff00ff7812 */ /* 0x001fe2000780c0ff */
[----:B------:R-:W-:Y:S02]  /*1a000*/  IMAD.MOV.U32 R7, RZ, RZ, 0x1 ;  /* 0x00000001ff077424 */ /* 0x000fe400078e00ff */
[----:B------:R-:W-:-:S10]  /*1a010*/  IMAD.MOV.U32 R6, RZ, RZ, RZ ;  /* 0x000000ffff067224 */ /* 0x000fd400078e00ff */
[----:B------:R-:W-:Y:S05]  /*1a020*/  @!P0 BRA `(.L_x_548) ;  /* 0x0000000c00708947 */ /* 0x000fea0003800000 */
[----:B------:R-:W0:Y:S01]  /*1a030*/  LDC R0, c[0x0][0x28c] ;  /* 0x0000a300ff007b82 */ /* 0x000e220000000800 */
[----:B------:R-:W1:Y:S01]  /*1a040*/  S2R R10, SR_CgaCtaId ;  /* 0x00000000000a7919 */ /* 0x000e620000008800 */
[----:B------:R-:W-:Y:S01]  /*1a050*/  ULDC UR5, c[0x0][0x658] ;  /* 0x0001960000057ab9 */ /* 0x000fe20000000800 */
[----:B------:R-:W-:Y:S01]  /*1a060*/  UMOV UR7, 0xffffffff ;  /* 0xffffffff00077882 */ /* 0x000fe20000000000 */
[----:B------:R-:W-:Y:S01]  /*1a070*/  ULDC UR6, c[0x0][0xc] ;  /* 0x0000030000067ab9 */ /* 0x000fe20000000800 */
[----:B------:R-:W-:Y:S01]  /*1a080*/  USHF.L.U32 UR9, UR7, UR5, URZ ;  /* 0x0000000507097299 */ /* 0x000fe2000800063f */
[----:B------:R-:W-:Y:S01]  /*1a090*/  BSSY B0, `(.L_x_548) ;  /* 0x00000d5000007945 */ /* 0x000fe20003800000 */
[----:B------:R-:W-:Y:S01]  /*1a0a0*/  UMOV UR8, 0x1 ;  /* 0x0000000100087882 */ /* 0x000fe20000000000 */
[----:B------:R-:W-:Y:S01]  /*1a0b0*/  ULDC UR7, c[0x0][0x10] ;  /* 0x0000040000077ab9 */ /* 0x000fe20000000800 */
[----:B------:R-:W-:Y:S01]  /*1a0c0*/  USHF.L.U32 UR5, UR8, UR5, URZ ;  /* 0x0000000508057299 */ /* 0x000fe2000800063f */
[----:B------:R-:W-:Y:S01]  /*1a0d0*/  IMAD.MOV.U32 R9, RZ, RZ, 0x1 ;  /* 0x00000001ff097424 */ /* 0x000fe200078e00ff */
[----:B------:R-:W-:Y:S01]  /*1a0e0*/  UIMAD.WIDE.U32 UR6, UR6, UR7, URZ ;  /* 0x00000007060672a5 */ /* 0x000fe2000f8e003f */
[----:B------:R-:W-:Y:S01]  /*1a0f0*/  IMAD.MOV.U32 R6, RZ, RZ, RZ ;  /* 0x000000ffff067224 */ /* 0x000fe200078e00ff */
[----:B------:R-:W-:Y:S01]  /*1a100*/  ULDC UR8, c[0x0][0x14] ;  /* 0x0000050000087ab9 */ /* 0x000fe20000000800 */
[----:B------:R-:W-:Y:S01]  /*1a110*/  ULDC UR4, c[0x0][0x600] ;  /* 0x0001800000047ab9 */ /* 0x000fe20000000800 */
[----:B------:R-:W-:-:S02]  /*1a120*/  UIMAD.WIDE.U32 UR20, UR6, UR8, URZ ;  /* 0x00000008061472a5 */ /* 0x000fc4000f8e003f */
[----:B------:R-:W-:Y:S02]  /*1a130*/  UIMAD UR13, UR7, UR8, URZ ;  /* 0x00000008070d72a4 */ /* 0x000fe4000f8e023f */
[----:B------:R-:W-:Y:S02]  /*1a140*/  ULOP3.LUT UR24, UR40, 0x2, URZ, 0xfc, !UPT ;  /* 0x0000000228187892 */ /* 0x000fe4000f8efc3f */
[----:B------:R-:W-:Y:S02]  /*1a150*/  UIADD3 UR4, UR4, -0x1, URZ ;  /* 0xffffffff04047890 */ /* 0x000fe4000fffe03f */
[----:B------:R-:W-:Y:S01]  /*1a160*/  ULOP3.LUT UR18, URZ, UR9, URZ, 0x33, !UPT ;  /* 0x000000093f127292 */ /* 0x000fe2000f8e333f */
[----:B0-----:R-:W-:Y:S01]  /*1a170*/  VIADD R0, R0, 0x1f ;  /* 0x0000001f00007836 */ /* 0x001fe20000000000 */
[----:B------:R-:W-:Y:S01]  /*1a180*/  UIADD3 UR13, UR21, UR13, URZ ;  /* 0x0000000d150d7290 */ /* 0x000fe2000fffe03f */
[----:B------:R-:W-:-:S03]  /*1a190*/  ULDC.64 UR22, c[0x0][0x198] ;  /* 0x0000660000167ab9 */ /* 0x000fc60000000a00 */
[----:B------:R-:W-:-:S04]  /*1a1a0*/  SHF.R.S32.HI R7, RZ, 0x1f, R0 ;  /* 0x0000001fff077819 */ /* 0x000fc80000011400 */
[----:B------:R-:W-:Y:S01]  /*1a1b0*/  LEA.HI R0, R7, R0, RZ, 0x5 ;  /* 0x0000000007007211 */ /* 0x000fe200078f28ff */
[C---:B-1----:R-:W-:Y:S02]  /*1a1c0*/  IMAD.SHL.U32 R16, R10.reuse, 0x80, RZ ;  /* 0x000000800a107824 */ /* 0x042fe400078e00ff */
[----:B------:R-:W-:Y:S01]  /*1a1d0*/  IMAD.SHL.U32 R10, R10, 0x1000, RZ ;  /* 0x000010000a0a7824 */ /* 0x000fe200078e00ff */
[----:B------:R-:W-:Y:S01]  /*1a1e0*/  SHF.R.S32.HI R0, RZ, 0x5, R0 ;  /* 0x00000005ff007819 */ /* 0x000fe20000011400 */
[----:B------:R-:W-:Y:S01]  /*1a1f0*/  IMAD.MOV.U32 R7, RZ, RZ, 0x1 ;  /* 0x00000001ff077424 */ /* 0x000fe200078e00ff */
[----:B------:R-:W-:Y:S02]  /*1a200*/  LOP3.LUT R16, R16, 0x80, RZ, 0xc0, !PT ;  /* 0x0000008010107812 */ /* 0x000fe400078ec0ff */
[----:B------:R-:W-:Y:S01]  /*1a210*/  LOP3.LUT R10, R10, 0x1000, RZ, 0xc0, !PT ;  /* 0x000010000a0a7812 */ /* 0x000fe200078ec0ff */
[----:B------:R-:W-:-:S07]  /*1a220*/  VIADD R17, R0, 0x1 ;  /* 0x0000000100117836 */ /* 0x000fce0000000000 */
.L_x_559:
[----:B------:R-:W-:-:S03]  /*1a230*/  UMOV UR6, 0xffffffff ;  /* 0xffffffff00067882 */ /* 0x000fc60000000000 */
[----:B------:R-:W-:Y:S05]  /*1a240*/  BRA.DIV UR6, `(.L_x_549) ;  /* 0x0000000e06d47947 */ /* 0x000fea000b800000 */
[----:B------:R-:W-:-:S13]  /*1a250*/  ELECT P6, URZ, PT ;  /* 0x00000000003f782f */ /* 0x000fda00038c0000 */
.L_x_570:
[----:B------:R-:W0:Y:S01]  /*1a260*/  LDC R2, c[0x0][0x28c] ;  /* 0x0000a300ff027b82 */ /* 0x000e220000000800 */
[----:B------:R-:W-:Y:S01]  /*1a270*/  BSSY B1, `(.L_x_550) ;  /* 0x000003a000017945 */ /* 0x000fe20003800000 */
[----:B0-----:R-:W-:-:S13]  /*1a280*/  ISETP.LT.OR P6, PT, R2, 0x1, !P6 ;  /* 0x000000010200780c */ /* 0x001fda00077c1670 */
[----:B------:R-:W-:Y:S05]  /*1a290*/  @P6 BRA `(.L_x_551) ;  /* 0x0000000000dc6947 */ /* 0x000fea0003800000 */
[----:B------:R-:W-:Y:S01]  /*1a2a0*/  IMAD R2, R3, 0x100, R16 ;  /* 0x0000010003027824 */ /* 0x000fe200078e0210 */
[----:B------:R-:W-:Y:S01]  /*1a2b0*/  MOV R3, R7 ;  /* 0x0000000700037202 */ /* 0x000fe20000000f00 */
[----:B------:R-:W-:Y:S02]  /*1a2c0*/  IMAD.SHL.U32 R5, R5, 0x100, RZ ;  /* 0x0000010005057824 */ /* 0x000fe400078e00ff */
[----:B------:R-:W-:Y:S02]  /*1a2d0*/  IMAD.MOV.U32 R12, RZ, RZ, RZ ;  /* 0x000000ffff0c7224 */ /* 0x000fe400078e00ff */
[----:B------:R-:W-:Y:S02]  /*1a2e0*/  IMAD.MOV.U32 R4, RZ, RZ, R17 ;  /* 0x000000ffff047224 */ /* 0x000fe400078e0011 */
[----:B------:R-:W-:-:S07]  /*1a2f0*/  IMAD.MOV.U32 R13, RZ, RZ, R6 ;  /* 0x000000ffff0d7224 */ /* 0x000fce00078e0006 */
.L_x_554:
[----:B------:R-:W0:Y:S01]  /*1a300*/  S2R R15, SR_CgaCtaId ;  /* 0x00000000000f7919 */ /* 0x000e220000008800 */
[----:B------:R-:W-:Y:S02]  /*1a310*/  MOV R8, 0x400 ;  /* 0x0000040000087802 */ /* 0x000fe40000000f00 */
[----:B------:R-:W-:Y:S02]  /*1a320*/  SHF.L.U32 R14, R3, 0x1f, RZ ;  /* 0x0000001f030e7819 */ /* 0x000fe400000006ff */
[----:B0-----:R-:W-:-:S05]  /*1a330*/  LEA R8, R15, R8, 0x18 ;  /* 0x000000080f087211 */ /* 0x001fca00078ec0ff */
[----:B------:R-:W-:-:S04]  /*1a340*/  IMAD R15, R13, 0x8, R8 ;  /* 0x000000080d0f7824 */ /* 0x000fc800078e0208 */
[----:B------:R-:W0:Y:S02]  /*1a350*/  SYNCS.PHASECHK.TRANS64.TRYWAIT P0, [R15+URZ+0x20], R14 ;  /* 0x0000200e0f0075a7 */ /* 0x000e24000800017f */
[----:B0-----:R-:W-:Y:S05]  /*1a360*/  @!P0 BRA `(.L_x_552) ;  /* 0x0000000c00ac8947 */ /* 0x001fea0003800000 */
.L_x_571:
[----:B------:R-:W1:Y:S01]  /*1a370*/  S2R R18, SR_TID.X ;  /* 0x0000000000127919 */ /* 0x000e620000002100 */
[----:B------:R-:W-:-:S04]  /*1a380*/  UPRMT UR6, UR24, 0x9910, URZ ;  /* 0x0000991018067896 */ /* 0x000fc8000800003f */
[----:B------:R-:W-:Y:S01]  /*1a390*/  UISETP.NE.AND UP0, UPT, UR6, 0x2, UPT ;  /* 0x000000020600788c */ /* 0x000fe2000bf05270 */
[----:B-1----:R-:W-:-:S13]  /*1a3a0*/  LOP3.LUT P0, RZ, R18, 0x7f, RZ, 0xc0, !PT ;  /* 0x0000007f12ff7812 */ /* 0x002fda000780c0ff */
[----:B0-----:R-:W0:Y:S02]  /*1a3b0*/  @!P0 LDC R14, c[0x0][0x500] ;  /* 0x00014000ff0e8b82 */ /* 0x001e240000000800 */
[----:B0-----:R0:W-:Y:S01]  /*1a3c0*/  @!P0 SYNCS.ARRIVE.TRANS64 RZ, [R15+URZ], R14 ;  /* 0x0000000e0fff89a7 */ /* 0x0011e2000800003f */
[----:B------:R-:W-:-:S13]  /*1a3d0*/  PLOP3.LUT P0, PT, PT, PT, UP0, 0x80, 0x0 ;  /* 0x000000000000781c */ /* 0x000fda0003f0f008 */
[----:B0-----:R-:W-:Y:S05]  /*1a3e0*/  @P0 BRA `(.L_x_553) ;  /* 0x0000000000040947 */ /* 0x001fea0003800000 */
[----:B------:R-:W-:Y:S01]  /*1a3f0*/  BPT.TRAP 0x1 ;  /* 0x000000040000795c */ /* 0x000fe20000300000 */
.L_x_553:
[----:B------:R-:W-:Y:S01]  /*1a400*/  R2UR UR9, R15 ;  /* 0x000000000f0972ca */ /* 0x000fe200000e0000 */
[C---:B------:R-:W-:Y:S01]  /*1a410*/  IMAD R14, R13.reuse, 0x8000, R8 ;  /* 0x000080000d0e7824 */ /* 0x040fe200078e0208 */
[----:B------:R-:W-:Y:S01]  /*1a420*/  UIADD3 UR6, UP0, UR22, 0xf0, URZ ;  /* 0x000000f016067890 */ /* 0x000fe2000ff1e03f */
[----:B------:R-:W-:Y:S01]  /*1a430*/  IMAD R15, R13, 0x2000, R10 ;  /* 0x000020000d0f7824 */ /* 0x000fe200078e020a */
[----:B------:R-:W-:Y:S01]  /*1a440*/  R2UR UR11, R5 ;  /* 0x00000000050b72ca */ /* 0x000fe200000e0000 */
[----:B------:R-:W-:Y:S01]  /*1a450*/  VIADD R4, R4, 0xffffffff ;  /* 0xffffffff04047836 */ /* 0x000fe20000000000 */
[----:B------:R-:W-:Y:S01]  /*1a460*/  R2UR UR7, R14 ;  /* 0x000000000e0772ca */ /* 0x000fe200000e0000 */
[----:B------:R-:W-:Y:S01]  /*1a470*/  IMAD R15, R15, 0x4, R8 ;  /* 0x000000040f0f7824 */ /* 0x000fe200078e0208 */
[----:B------:R-:W-:Y:S01]  /*1a480*/  R2UR UR10, R12 ;  /* 0x000000000c0a72ca */ /* 0x000fe200000e0000 */
[----:B------:R-:W-:Y:S01]  /*1a490*/  UIADD3 UR26, UP1, UR22, 0x1f0, URZ ;  /* 0x000001f0161a7890 */ /* 0x000fe2000ff3e03f */
[----:B------:R-:W-:Y:S01]  /*1a4a0*/  R2UR UR12, R11 ;  /* 0x000000000b0c72ca */ /* 0x000fe200000e0000 */
[----:B------:R-:W-:Y:S01]  /*1a4b0*/  VIADD R13, R13, 0x1 ;  /* 0x000000010d0d7836 */ /* 0x000fe20000000000 */
[----:B------:R-:W-:Y:S01]  /*1a4c0*/  R2UR UR8, R15 ;  /* 0x000000000f0872ca */ /* 0x000fe200000e0000 */
[----:B------:R-:W-:Y:S01]  /*1a4d0*/  UIADD3.X UR27, URZ, UR23, URZ, UP1, !UPT ;  /* 0x000000173f1b7290 */ /* 0x000fe20008ffe43f */
[----:B------:R-:W-:Y:S01]  /*1a4e0*/  R2UR UR19, R2 ;  /* 0x00000000021372ca */ /* 0x000fe200000e0000 */
[----:B------:R-:W-:Y:S01]  /*1a4f0*/  UMOV UR14, 0x0 ;  /* 0x00000000000e7882 */ /* 0x000fe20000000000 */
[----:B------:R-:W-:Y:S01]  /*1a500*/  ISETP.GT.AND P1, PT, R4, 0x1, PT ;  /* 0x000000010400780c */ /* 0x000fe20003f24270 */
[----:B------:R-:W-:Y:S01]  /*1a510*/  UMOV UR15, 0x10000000 ;  /* 0x10000000000f7882 */ /* 0x000fe20000000000 */
[C---:B------:R-:W-:Y:S01]  /*1a520*/  ISETP.NE.AND P0, PT, R13.reuse, 0x4, PT ;  /* 0x000000040d00780c */ /* 0x040fe20003f05270 */
[----:B------:R-:W-:Y:S01]  /*1a530*/  UIADD3 UR16, UR7, 0x100, URZ ;  /* 0x0000010007107890 */ /* 0x000fe2000fffe03f */
[----:B------:R-:W-:Y:S01]  /*1a540*/  VIADD R12, R12, 0x20 ;  /* 0x000000200c0c7836 */ /* 0x000fe20000000000 */
[----:B------:R-:W-:Y:S01]  /*1a550*/  UIADD3.X UR7, URZ, UR23, URZ, UP0, !UPT ;  /* 0x000000173f077290 */ /* 0x000fe200087fe43f */
[----:B------:R-:W-:Y:S01]  /*1a560*/  SEL R8, RZ, 0x1, P0 ;  /* 0x00000001ff087807 */ /* 0x000fe20000000000 */
[----:B------:R-:W-:Y:S01]  /*1a570*/  UMOV UR25, 0x30000 ;  /* 0x0003000000197882 */ /* 0x000fe20000000000 */
[----:B------:R-:W-:Y:S01]  /*1a580*/  SEL R13, R13, RZ, P0 ;  /* 0x000000ff0d0d7207 */ /* 0x000fe20000000000 */
[----:B------:R-:W-:Y:S01]  /*1a590*/  UIADD3 UR17, UR8, 0x20100, URZ ;  /* 0x0002010008117890 */ /* 0x000fe2000fffe03f */
[----:B------:R-:W-:-:S02]  /*1a5a0*/  LOP3.LUT R3, R3, R8, RZ, 0x3c, !PT ;  /* 0x0000000803037212 */ /* 0x000fc400078e3cff */
[----:B------:R-:W-:Y:S02]  /*1a5b0*/  UMOV UR8, UR16 ;  /* 0x0000001000087c82 */ /* 0x000fe40008000000 */
[----:B------:R0:W-:Y:S02]  /*1a5c0*/  UTMALDG.3D [UR8], [UR6], desc[UR14] ;  /* 0x00000e08060075b4 */ /* 0x0001e40008011000 */
[----:B0-----:R-:W-:Y:S01]  /*1a5d0*/  UMOV UR8, UR17 ;  /* 0x0000001100087c82 */ /* 0x001fe20008000000 */
[----:B------:R-:W-:Y:S02]  /*1a5e0*/  UMOV UR11, UR19 ;  /* 0x00000013000b7c82 */ /* 0x000fe40008000000 */
[----:B------:R0:W-:Y:S02]  /*1a5f0*/  UTMALDG.3D.MULTICAST [UR8], [UR26], UR25, desc[UR14] ;  /* 0x00000e081a0073b4 */ /* 0x0001e40008011819 */
[----:B0-----:R-:W-:Y:S05]  /*1a600*/  @P1 BRA `(.L_x_554) ;  /* 0xfffffffc003c1947 */ /* 0x001fea000383ffff */
.L_x_551:
[----:B------:R-:W-:Y:S05]  /*1a610*/  BSYNC B1 ;  /* 0x0000000000017941 */ /* 0x000fea0003800000 */
.L_x_550:
[----:B------:R-:W2:Y:S01]  /*1a620*/  LDL.LU R15, [R1+0x200] ;  /* 0x00020000010f7983 */ /* 0x000ea20000300800 */
[----:B------:R-:W-:Y:S01]  /*1a630*/  LOP3.LUT P2, RZ, R9, 0xff, RZ, 0xc0, !PT ;  /* 0x000000ff09ff7812 */ /* 0x000fe2000784c0ff */
[----:B------:R-:W-:Y:S01]  /*1a640*/  IMAD.IADD R6, R0, 0x1, R6 ;  /* 0x0000000100067824 */ /* 0x000fe200078e0206 */
[----:B------:R-:W-:Y:S01]  /*1a650*/  ULDC.64 UR6, c[0x0][0x650] ;  /* 0x0001940000067ab9 */ /* 0x000fe20000000a00 */
[----:B------:R-:W3:Y:S01]  /*1a660*/  LDL.LU R14, [R1+0x204] ;  /* 0x00020400010e7983 */ /* 0x000ee20000300800 */
[----:B------:R-:W-:Y:S01]  /*1a670*/  BSSY B1, `(.L_x_555) ;  /* 0x0000074000017945 */ /* 0x000fe20003800000 */
[----:B------:R-:W-:Y:S01]  /*1a680*/  IMAD.MOV.U32 R5, RZ, RZ, -0x1 ;  /* 0xffffffffff057424 */ /* 0x000fe200078e00ff */
[----:B------:R-:W-:Y:S01]  /*1a690*/  SHF.R.U32.HI R2, RZ, 0x2, R6 ;  /* 0x00000002ff027819 */ /* 0x000fe20000011606 */
[----:B------:R-:W-:Y:S01]  /*1a6a0*/  IMAD.MOV.U32 R11, RZ, RZ, -0x1 ;  /* 0xffffffffff0b7424 */ /* 0x000fe200078e00ff */
[----:B------:R-:W-:Y:S02]  /*1a6b0*/  ISETP.GT.U32.AND P0, PT, R6, 0x3, PT ;  /* 0x000000030600780c */ /* 0x000fe40003f04070 */
[----:B------:R-:W-:-:S02]  /*1a6c0*/  LOP3.LUT R2, R2, 0x1, RZ, 0xc0, !PT ;  /* 0x0000000102027812 */ /* 0x000fc400078ec0ff */
[----:B------:R-:W-:Y:S01]  /*1a6d0*/  ISETP.LT.U32.AND P0, PT, R0, 0x4, P0 ;  /* 0x000000040000780c */ /* 0x000fe20000701070 */
[----:B------:R-:W0:Y:S01]  /*1a6e0*/  @P2 S2R R3, SR_CgaCtaId ;  /* 0x0000000000032919 */ /* 0x000e220000008800 */
[----:B------:R-:W-:Y:S02]  /*1a6f0*/  ISETP.NE.U32.AND P1, PT, R2, 0x1, PT ;  /* 0x000000010200780c */ /* 0x000fe40003f25070 */
[----:B------:R-:W-:Y:S02]  /*1a700*/  @P2 MOV R2, 0x400 ;  /* 0x0000040000022802 */ /* 0x000fe40000000f00 */
[----:B------:R-:W-:Y:S02]  /*1a710*/  ISETP.GT.U32.AND P1, PT, R0, 0x3, !P1 ;  /* 0x000000030000780c */ /* 0x000fe40004f24070 */
[----:B------:R-:W-:Y:S02]  /*1a720*/  LOP3.LUT R6, R6, 0x3, RZ, 0xc0, !PT ;  /* 0x0000000306067812 */ /* 0x000fe400078ec0ff */
[----:B------:R-:W-:-:S02]  /*1a730*/  PRMT R9, RZ, 0x7610, R9 ;  /* 0x00007610ff097816 */ /* 0x000fc40000000009 */
[----:B0-----:R-:W-:Y:S02]  /*1a740*/  @P2 LEA R2, R3, R2, 0x18 ;  /* 0x0000000203022211 */ /* 0x001fe400078ec0ff */
[----:B------:R-:W-:Y:S02]  /*1a750*/  SEL R3, RZ, 0x1, !P1 ;  /* 0x00000001ff037807 */ /* 0x000fe40004800000 */
[----:B------:R0:W-:Y:S02]  /*1a760*/  @P2 SYNCS.ARRIVE.TRANS64.A1T0 RZ, [R2+URZ+0x58], RZ ;  /* 0x000058ff02ff29a7 */ /* 0x0001e4000810003f */
[----:B0-----:R-:W-:-:S04]  /*1a770*/  SEL R2, RZ, 0x1, !P0 ;  /* 0x00000001ff027807 */ /* 0x001fc80004000000 */
[--C-:B------:R-:W-:Y:S01]  /*1a780*/  LOP3.LUT R7, R3, R7, R2.reuse, 0x96, !PT ;  /* 0x0000000703077212 */ /* 0x100fe200078e9602 */
[----:B------:R-:W-:Y:S01]  /*1a790*/  IMAD.MOV.U32 R3, RZ, RZ, -0x1 ;  /* 0xffffffffff037424 */ /* 0x000fe200078e00ff */
[----:B------:R-:W-:Y:S02]  /*1a7a0*/  PRMT R2, RZ, 0x7610, R2 ;  /* 0x00007610ff027816 */ /* 0x000fe40000000002 */
[----:B---3--:R-:W-:-:S04]  /*1a7b0*/  IADD3 R14, P0, R14, UR20, RZ ;  /* 0x000000140e0e7c10 */ /* 0x008fc8000ff1e0ff */
[----:B--2---:R-:W-:Y:S01]  /*1a7c0*/  IADD3.X R15, R15, UR13, RZ, P0, !PT ;  /* 0x0000000d0f0f7c10 */ /* 0x004fe200087fe4ff */
[----:B------:R0:W-:Y:S01]  /*1a7d0*/  STL [R1+0x204], R14 ;  /* 0x0002040e01007387 */ /* 0x0001e20000100800 */
[----:B------:R-:W-:-:S03]  /*1a7e0*/  ISETP.GE.U32.AND P0, PT, R14, UR6, PT ;  /* 0x000000060e007c0c */ /* 0x000fc6000bf06070 */
[----:B------:R0:W-:Y:S01]  /*1a7f0*/  STL [R1+0x200], R15 ;  /* 0x0002000f01007387 */ /* 0x0001e20000100800 */
[----:B------:R-:W-:-:S13]  /*1a800*/  ISETP.GE.U32.AND.EX P0, PT, R15, UR7, PT, P0 ;  /* 0x000000070f007c0c */ /* 0x000fda000bf06100 */
[----:B0-----:R-:W-:Y:S05]  /*1a810*/  @P0 BRA `(.L_x_556) ;  /* 0x0000000400640947 */ /* 0x001fea0003800000 */
[----:B------:R-:W0:Y:S01]  /*1a820*/  S2R R8, SR_CTAID.X ;  /* 0x0000000000087919 */ /* 0x000e220000002500 */
[----:B------:R-:W-:Y:S01]  /*1a830*/  ULDC UR6, c[0x0][0x150] ;  /* 0x0000540000067ab9 */ /* 0x000fe20000000800 */
[----:B------:R-:W1:Y:S01]  /*1a840*/  LDC R5, c[0x0][0x144] ;  /* 0x00005100ff057b82 */ /* 0x000e620000000800 */
[----:B------:R-:W-:Y:S01]  /*1a850*/  UISETP.NE.AND UP0, UPT, UR45, URZ, UPT ;  /* 0x0000003f2d00728c */ /* 0x000fe2000bf05270 */
[----:B------:R-:W2:Y:S01]  /*1a860*/  S2R R2, SR_CTAID.Y ;  /* 0x0000000000027919 */ /* 0x000ea20000002600 */
[----:B------:R-:W-:-:S04]  /*1a870*/  ULDC UR9, c[0x0][0x630] ;  /* 0x00018c0000097ab9 */ /* 0x000fc80000000800 */
[----:B------:R-:W-:Y:S01]  /*1a880*/  PLOP3.LUT P0, PT, PT, PT, UP0, 0x80, 0x0 ;  /* 0x000000000000781c */ /* 0x000fe20003f0f008 */
[----:B------:R-:W3:Y:S01]  /*1a890*/  LDC R13, c[0x0][0x148] ;  /* 0x00005200ff0d7b82 */ /* 0x000ee20000000800 */
[----:B0-----:R-:W-:Y:S02]  /*1a8a0*/  I2FP.F32.U32 R3, R8 ;  /* 0x0000000800037245 */ /* 0x001fe40000201000 */
[----:B--2---:R-:W-:-:S03]  /*1a8b0*/  I2FP.F32.U32 R4, R2 ;  /* 0x0000000200047245 */ /* 0x004fc60000201000 */
[----:B------:R-:W-:Y:S01]  /*1a8c0*/  FMUL R3, R3, UR6 ;  /* 0x0000000603037c20 */ /* 0x000fe20008400000 */
[----:B------:R-:W-:Y:S02]  /*1a8d0*/  ULDC UR6, c[0x0][0x154] ;  /* 0x0000550000067ab9 */ /* 0x000fe40000000800 */
[----:B------:R-:W-:Y:S01]  /*1a8e0*/  FMUL R11, R4, UR6 ;  /* 0x00000006040b7c20 */ /* 0x000fe20008400000 */
[----:B------:R-:W-:Y:S02]  /*1a8f0*/  ULDC.64 UR6, c[0x0][0x628] ;  /* 0x00018a0000067ab9 */ /* 0x000fe40000000a00 */
[----:B------:R-:W0:Y:S08]  /*1a900*/  F2I.U32.TRUNC.NTZ R3, R3 ;  /* 0x0000000300037305 */ /* 0x000e30000020f000 */
[----:B------:R-:W2:Y:S01]  /*1a910*/  F2I.U32.TRUNC.NTZ R11, R11 ;  /* 0x0000000b000b7305 */ /* 0x000ea2000020f000 */
[----:B0-----:R-:W-:-:S02]  /*1a920*/  IMAD.MOV R4, RZ, RZ, -R3 ;  /* 0x000000ffff047224 */ /* 0x001fc400078e0a03 */
[----:B------:R-:W-:Y:S02]  /*1a930*/  IMAD.MOV.U32 R3, RZ, RZ, R15 ;  /* 0x000000ffff037224 */ /* 0x000fe400078e000f */
[----:B-1----:R-:W-:Y:S01]  /*1a940*/  IMAD R8, R5, R4, R8 ;  /* 0x0000000405087224 */ /* 0x002fe200078e0208 */
[----:B--2---:R-:W-:-:S05]  /*1a950*/  IADD3 R4, -R11, RZ, RZ ;  /* 0x000000ff0b047210 */ /* 0x004fca0007ffe1ff */
[----:B---3--:R-:W-:Y:S01]  /*1a960*/  @P0 IMAD R8, R13, R4, R2 ;  /* 0x000000040d080224 */ /* 0x008fe200078e0202 */
[----:B------:R-:W-:Y:S01]  /*1a970*/  ISETP.NE.U32.AND P0, PT, RZ, UR6, PT ;  /* 0x00000006ff007c0c */ /* 0x000fe2000bf05070 */
[----:B------:R-:W-:-:S03]  /*1a980*/  IMAD.MOV.U32 R2, RZ, RZ, R14 ;  /* 0x000000ffff027224 */ /* 0x000fc600078e000e */
[----:B------:R-:W-:-:S13]  /*1a990*/  ISETP.NE.AND.EX P0, PT, RZ, UR7, PT, P0 ;  /* 0x00000007ff007c0c */ /* 0x000fda000bf05300 */
[----:B------:R-:W-:Y:S05]  /*1a9a0*/  @!P0 BRA `(.L_x_557) ;  /* 0x0000000000288947 */ /* 0x000fea0003800000 */
[----:B------:R-:W-:Y:S02]  /*1a9b0*/  ULDC UR8, c[0x0][0x634] ;  /* 0x00018d0000087ab9 */ /* 0x000fe40000000800 */
[----:B------:R-:W-:-:S05]  /*1a9c0*/  IADD3 R3, P0, R14, UR8, RZ ;  /* 0x000000080e037c10 */ /* 0x000fca000ff1e0ff */
[----:B------:R-:W-:-:S04]  /*1a9d0*/  IMAD.X R11, RZ, RZ, R15, P0 ;  /* 0x000000ffff0b7224 */ /* 0x000fc800000e060f */
[----:B------:R-:W-:-:S04]  /*1a9e0*/  IMAD.WIDE.U32 R4, R11, UR6, RZ ;  /* 0x000000060b047c25 */ /* 0x000fc8000f8e00ff */
[----:B------:R-:W-:-:S04]  /*1a9f0*/  IMAD.WIDE.U32 R4, P0, R3, UR7, R4 ;  /* 0x0000000703047c25 */ /* 0x000fc8000f800004 */
[----:B------:R-:W-:-:S04]  /*1aa00*/  IMAD.WIDE.U32 R2, R3, UR6, RZ ;  /* 0x0000000603027c25 */ /* 0x000fc8000f8e00ff */
[----:B------:R-:W-:Y:S01]  /*1aa10*/  IMAD.MOV.U32 R2, RZ, RZ, R5 ;  /* 0x000000ffff027224 */ /* 0x000fe200078e0005 */
[----:B------:R-:W-:Y:S01]  /*1aa20*/  IADD3 RZ, P1, R3, R4, RZ ;  /* 0x0000000403ff7210 */ /* 0x000fe20007f3e0ff */
[----:B------:R-:W-:-:S04]  /*1aa30*/  IMAD.X R3, RZ, RZ, RZ, P0 ;  /* 0x000000ffff037224 */ /* 0x000fc800000e06ff */
[----:B------:R-:W-:-:S08]  /*1aa40*/  IMAD.WIDE.U32.X R2, R11, UR7, R2, P1 ;  /* 0x000000070b027c25 */ /* 0x000fd000088e0402 */
.L_x_557:
[--C-:B------:R-:W-:Y:S01]  /*1aa50*/  SHF.R.U64 R11, R2, UR9, R3.reuse ;  /* 0x00000009020b7c19 */ /* 0x100fe20008001203 */
[----:B------:R-:W-:Y:S01]  /*1aa60*/  ULDC.64 UR6, c[0x0][0x620] ;  /* 0x0001880000067ab9 */ /* 0x000fe20000000a00 */
[----:B------:R-:W-:Y:S01]  /*1aa70*/  SHF.R.U32.HI R2, RZ, UR9, R3 ;  /* 0x00000009ff027c19 */ /* 0x000fe20008011603 */
[----:B------:R-:W-:Y:S01]  /*1aa80*/  IMAD.MOV.U32 R3, RZ, RZ, R15 ;  /* 0x000000ffff037224 */ /* 0x000fe200078e000f */
[----:B------:R-:W-:Y:S01]  /*1aa90*/  IADD3 R13, P0, RZ, -R11, RZ ;  /* 0x8000000bff0d7210 */ /* 0x000fe20007f1e0ff */
[----:B------:R-:W-:-:S04]  /*1aaa0*/  ULDC.64 UR8, c[0x0][0x640] ;  /* 0x0001900000087ab9 */ /* 0x000fc80000000a00 */
[----:B------:R-:W-:Y:S01]  /*1aab0*/  IMAD.X R2, RZ, RZ, ~R2, P0 ;  /* 0x000000ffff027224 */ /* 0x000fe200000e0e02 */
[----:B------:R-:W-:-:S03]  /*1aac0*/  ISETP.NE.U32.AND P0, PT, RZ, UR8, PT ;  /* 0x00000008ff007c0c */ /* 0x000fc6000bf05070 */
[----:B------:R-:W-:Y:S01]  /*1aad0*/  IMAD R2, R2, UR6, RZ ;  /* 0x0000000602027c24 */ /* 0x000fe2000f8e02ff */
[----:B------:R-:W-:-:S03]  /*1aae0*/  ISETP.NE.AND.EX P0, PT, RZ, UR9, PT, P0 ;  /* 0x00000009ff007c0c */ /* 0x000fc6000bf05300 */
[----:B------:R-:W-:Y:S02]  /*1aaf0*/  IMAD R5, R13, UR7, R2 ;  /* 0x000000070d057c24 */ /* 0x000fe4000f8e0202 */
[----:B------:R-:W-:-:S04]  /*1ab00*/  IMAD.MOV.U32 R2, RZ, RZ, R14 ;  /* 0x000000ffff027224 */ /* 0x000fc800078e000e */
[----:B------:R-:W-:Y:S01]  /*1ab10*/  IMAD.WIDE.U32 R2, R13, UR6, R2 ;  /* 0x000000060d027c25 */ /* 0x000fe2000f8e0002 */
[----:B------:R-:W-:-:S03]  /*1ab20*/  ULDC UR6, c[0x0][0x618] ;  /* 0x0001860000067ab9 */ /* 0x000fc60000000800 */
[----:B------:R-:W-:-:S05]  /*1ab30*/  IMAD.IADD R3, R3, 0x1, R5 ;  /* 0x0000000103037824 */ /* 0x000fca00078e0205 */
[--C-:B------:R-:W-:Y:S02]  /*1ab40*/  SHF.R.U64 R12, R2, UR6, R3.reuse ;  /* 0x00000006020c7c19 */ /* 0x100fe40008001203 */
[----:B------:R-:W-:Y:S01]  /*1ab50*/  SHF.R.U32.HI R3, RZ, UR6, R3 ;  /* 0x00000006ff037c19 */ /* 0x000fe20008011603 */
[----:B------:R-:W-:-:S03]  /*1ab60*/  ULDC UR6, c[0x0][0x608] ;  /* 0x0001820000067ab9 */ /* 0x000fc60000000800 */
[--C-:B------:R-:W-:Y:S02]  /*1ab70*/  SHF.R.U64 R13, R12, UR6, R3.reuse ;  /* 0x000000060c0d7c19 */ /* 0x100fe40008001203 */
[----:B------:R-:W-:Y:S01]  /*1ab80*/  SHF.R.U32.HI R2, RZ, UR6, R3 ;  /* 0x00000006ff027c19 */ /* 0x000fe20008011603 */
[----:B------:R-:W-:-:S03]  /*1ab90*/  ULDC UR6, c[0x0][0x658] ;  /* 0x0001960000067ab9 */ /* 0x000fc60000000800 */
[--C-:B------:R-:W-:Y:S02]  /*1aba0*/  SHF.R.U64 R14, R13, UR6, R2.reuse ;  /* 0x000000060d0e7c19 */ /* 0x100fe40008001202 */
[----:B------:R-:W-:-:S03]  /*1abb0*/  SHF.R.U32.HI R15, RZ, UR6, R2 ;  /* 0x00000006ff0f7c19 */ /* 0x000fc60008011602 */
[----:B------:R-:W-:Y:S02]  /*1abc0*/  IMAD.MOV.U32 R2, RZ, RZ, R14 ;  /* 0x000000ffff027224 */ /* 0x000fe400078e000e */
[----:B------:R-:W-:Y:S01]  /*1abd0*/  IMAD.MOV.U32 R3, RZ, RZ, R15 ;  /* 0x000000ffff037224 */ /* 0x000fe200078e000f */
[----:B------:R-:W-:Y:S06]  /*1abe0*/  @!P0 BRA `(.L_x_558) ;  /* 0x0000000000288947 */ /* 0x000fec0003800000 */
[----:B------:R-:W-:Y:S02]  /*1abf0*/  ULDC UR6, c[0x0][0x64c] ;  /* 0x0001930000067ab9 */ /* 0x000fe40000000800 */
[----:B------:R-:W-:-:S05]  /*1ac00*/  IADD3 R3, P0, R14, UR6, RZ ;  /* 0x000000060e037c10 */ /* 0x000fca000ff1e0ff */
[----:B------:R-:W-:-:S04]  /*1ac10*/  IMAD.X R15, RZ, RZ, R15, P0 ;  /* 0x000000ffff0f7224 */ /* 0x000fc800000e060f */
[----:B------:R-:W-:-:S04]  /*1ac20*/  IMAD.WIDE.U32 R4, R15, UR8, RZ ;  /* 0x000000080f047c25 */ /* 0x000fc8000f8e00ff */
[----:B------:R-:W-:-:S04]  /*1ac30*/  IMAD.WIDE.U32 R4, P0, R3, UR9, R4 ;  /* 0x0000000903047c25 */ /* 0x000fc8000f800004 */
[----:B------:R-:W-:Y:S01]  /*1ac40*/  IMAD.WIDE.U32 R2, R3, UR8, RZ ;  /* 0x0000000803027c25 */ /* 0x000fe2000f8e00ff */
[----:B------:R-:W-:-:S04]  /*1ac50*/  MOV R2, R5 ;  /* 0x0000000500027202 */ /* 0x000fc80000000f00 */
[----:B------:R-:W-:Y:S01]  /*1ac60*/  IADD3 RZ, P1, R3, R4, RZ ;  /* 0x0000000403ff7210 */ /* 0x000fe20007f3e0ff */
[----:B------:R-:W-:-:S04]  /*1ac70*/  IMAD.X R3, RZ, RZ, RZ, P0 ;  /* 0x000000ffff037224 */ /* 0x000fc800000e06ff */
[----:B------:R-:W-:-:S08]  /*1ac80*/  IMAD.WIDE.U32.X R2, R15, UR9, R2, P1 ;  /* 0x000000090f027c25 */ /* 0x000fd000088e0402 */
.L_x_558:
[----:B------:R-:W-:Y:S01]  /*1ac90*/  ULDC UR6, c[0x0][0x648] ;  /* 0x0001920000067ab9 */ /* 0x000fe20000000800 */
[----:B------:R-:W-:Y:S01]  /*1aca0*/  LOP3.LUT R13, R13, UR18, RZ, 0xc0, !PT ;  /* 0x000000120d0d7c12 */ /* 0x000fe2000f8ec0ff */
[----:B------:R-:W-:Y:S01]  /*1acb0*/  UISETP.NE.AND UP0, UPT, UR45, URZ, UPT ;  /* 0x0000003f2d00728c */ /* 0x000fe2000bf05270 */
[----:B------:R-:W-:Y:S01]  /*1acc0*/  SHF.R.U64 R2, R2, UR6, R3 ;  /* 0x0000000602027c19 */ /* 0x000fe20008001203 */
[----:B------:R-:W-:Y:S01]  /*1acd0*/  ULDC UR6, c[0x0][0x638] ;  /* 0x00018e0000067ab9 */ /* 0x000fe20000000800 */
[----:B------:R-:W-:-:S03]  /*1ace0*/  LOP3.LUT R5, R12, UR4, RZ, 0xc0, !PT ;  /* 0x000000040c057c12 */ /* 0x000fc6000f8ec0ff */
[----:B------:R-:W-:Y:S01]  /*1acf0*/  IMAD.MOV R3, RZ, RZ, -R2 ;  /* 0x000000ffff037224 */ /* 0x000fe200078e0a02 */
[----:B------:R-:W-:Y:S01]  /*1ad00*/  PLOP3.LUT P0, PT, PT, PT, UP0, 0x40, 0x0 ;  /* 0x000000000000781c */ /* 0x000fe20003f0e808 */
[----:B------:R-:W-:Y:S01]  /*1ad10*/  IMAD R13, R2, UR5, R13 ;  /* 0x00000005020d7c24 */ /* 0x000fe2000f8e020d */
[----:B------:R-:W-:Y:S01]  /*1ad20*/  PLOP3.LUT P1, PT, PT, PT, UP0, 0x40, 0x0 ;  /* 0x000000000000781c */ /* 0x000fe20003f2e808 */
[----:B------:R-:W-:Y:S01]  /*1ad30*/  IMAD R14, R3, UR6, R14 ;  /* 0x00000006030e7c24 */ /* 0x000fe2000f8e020e */
[----:B------:R-:W-:Y:S01]  /*1ad40*/  ULDC UR6, c[0x0][0x610] ;  /* 0x0001840000067ab9 */ /* 0x000fe20000000800 */
[----:B------:R-:W-:Y:S02]  /*1ad50*/  IMAD.MOV.U32 R2, RZ, RZ, 0x1 ;  /* 0x00000001ff027424 */ /* 0x000fe400078e00ff */
[----:B------:R-:W-:Y:S01]  /*1ad60*/  IMAD R8, R13, UR6, R8 ;  /* 0x000000060d087c24 */ /* 0x000fe2000f8e0208 */
[----:B------:R-:W-:Y:S02]  /*1ad70*/  ULDC UR6, c[0x0][0x600] ;  /* 0x0001800000067ab9 */ /* 0x000fe40000000800 */
[----:B------:R-:W-:-:S05]  /*1ad80*/  IMAD R5, R14, UR6, R5 ;  /* 0x000000060e057c24 */ /* 0x000fca000f8e0205 */
[----:B------:R-:W-:Y:S02]  /*1ad90*/  SEL R3, R5, R8, P0 ;  /* 0x0000000805037207 */ /* 0x000fe40000000000 */
[----:B------:R-:W-:-:S07]  /*1ada0*/  SEL R5, R8, R5, P1 ;  /* 0x0000000508057207 */ /* 0x000fce0000800000 */
.L_x_556:
[----:B------:R-:W-:Y:S05]  /*1adb0*/  BSYNC B1 ;  /* 0x0000000000017941 */ /* 0x000fea0003800000 */
.L_x_555:
[----:B------:R-:W-:-:S13]  /*1adc0*/  LOP3.LUT P0, RZ, R2, 0xff, RZ, 0xc0, !PT ;  /* 0x000000ff02ff7812 */ /* 0x000fda000780c0ff */
[----:B------:R-:W-:Y:S05]  /*1add0*/  @P0 BRA `(.L_x_559) ;  /* 0xfffffff400140947 */ /* 0x000fea000383ffff */
[----:B------:R-:W-:Y:S05]  /*1ade0*/  BSYNC B0 ;  /* 0x0000000000007941 */ /* 0x000fea0003800000 */
.L_x_548:
[----:B------:R-:W-:-:S03]  /*1adf0*/  UMOV UR6, 0xffffffff ;  /* 0xffffffff00067882 */ /* 0x000fc60000000000 */
[----:B------:R-:W-:Y:S05]  /*1ae00*/  BRA.DIV UR6, `(.L_x_560) ;  /* 0x0000000606187947 */ /* 0x000fea000b800000 */
[----:B------:R-:W-:-:S13]  /*1ae10*/  ELECT P6, URZ, PT ;  /* 0x00000000003f782f */ /* 0x000fda00038c0000 */
.L_x_574:
[----:B------:R-:W-:Y:S04]  /*1ae20*/  BSSY B0, `(.L_x_561) ;  /* 0x000002c000007945 */ /* 0x000fe80003800000 */
[----:B------:R-:W-:Y:S05]  /*1ae30*/  @!P6 BRA `(.L_x_562) ;  /* 0x0000000000a8e947 */ /* 0x000fea0003800000 */
[----:B------:R-:W-:-:S04]  /*1ae40*/  ULOP3.LUT UR6, UR40, 0x2, URZ, 0xfc, !UPT ;  /* 0x0000000228067892 */ /* 0x000fc8000f8efc3f */
[----:B------:R-:W-:-:S06]  /*1ae50*/  UISETP.NE.AND UP0, UPT, UR6, 0x3, UPT ;  /* 0x000000030600788c */ /* 0x000fcc000bf05270 */
[----:B------:R-:W-:-:S13]  /*1ae60*/  PLOP3.LUT P0, PT, PT, PT, UP0, 0x80, 0x0 ;  /* 0x000000000000781c */ /* 0x000fda0003f0f008 */
[----:B------:R-:W-:Y:S05]  /*1ae70*/  @!P0 BRA `(.L_x_563) ;  /* 0x0000000000048947 */ /* 0x000fea0003800000 */
[----:B------:R-:W-:Y:S01]  /*1ae80*/  BPT.TRAP 0x1 ;  /* 0x000000040000795c */ /* 0x000fe20000300000 */
.L_x_563:
[----:B------:R-:W0:Y:S01]  /*1ae90*/  S2R R3, SR_CgaCtaId ;  /* 0x0000000000037919 */ /* 0x000e220000008800 */
[----:B------:R-:W-:-:S04]  /*1aea0*/  MOV R0, 0x400 ;  /* 0x0000040000007802 */ /* 0x000fc80000000f00 */
[----:B0-----:R-:W-:Y:S02]  /*1aeb0*/  LEA R3, R3, R0, 0x18 ;  /* 0x0000000003037211 */ /* 0x001fe400078ec0ff */
[----:B------:R-:W-:-:S03]  /*1aec0*/  SHF.L.U32 R0, R7, 0x1f, RZ ;  /* 0x0000001f07007819 */ /* 0x000fc600000006ff */
[----:B------:R-:W-:-:S04]  /*1aed0*/  VIADD R3, R3, 0x20 ;  /* 0x0000002003037836 */ /* 0x000fc80000000000 */
[----:B------:R-:W-:-:S04]  /*1aee0*/  IMAD R5, R6, 0x8, R3 ;  /* 0x0000000806057824 */ /* 0x000fc800078e0203 */
[----:B------:R-:W0:Y:S02]  /*1aef0*/  SYNCS.PHASECHK.TRANS64.TRYWAIT P0, [R5+URZ], R0 ;  /* 0x00000000050075a7 */ /* 0x000e24000800017f */
[----:B0-----:R-:W-:Y:S05]  /*1af00*/  @!P0 BRA `(.L_x_564) ;  /* 0x0000000000f88947 */ /* 0x001fea0003800000 */
.L_x_575:
[----:B------:R-:W-:-:S05]  /*1af10*/  VIADD R6, R6, 0x1 ;  /* 0x0000000106067836 */ /* 0x000fca0000000000 */
[----:B------:R-:W-:-:S04]  /*1af20*/  ISETP.NE.AND P0, PT, R6, 0x4, PT ;  /* 0x000000040600780c */ /* 0x000fc80003f05270 */
[----:B0-----:R-:W-:Y:S02]  /*1af30*/  SEL R0, RZ, 0x1, P0 ;  /* 0x00000001ff007807 */ /* 0x001fe40000000000 */
[----:B------:R-:W-:Y:S02]  /*1af40*/  SEL R6, R6, RZ, P0 ;  /* 0x000000ff06067207 */ /* 0x000fe40000000000 */
[----:B------:R-:W-:-:S03]  /*1af50*/  LOP3.LUT R7, R7, R0, RZ, 0x3c, !PT ;  /* 0x0000000007077212 */ /* 0x000fc600078e3cff */
[----:B------:R-:W-:Y:S01]  /*1af60*/  IMAD R5, R6, 0x8, R3 ;  /* 0x0000000806057824 */ /* 0x000fe200078e0203 */
[----:B------:R-:W-:-:S04]  /*1af70*/  SHF.L.U32 R0, R7, 0x1f, RZ ;  /* 0x0000001f07007819 */ /* 0x000fc800000006ff */
[----:B------:R-:W0:Y:S02]  /*1af80*/  SYNCS.PHASECHK.TRANS64.TRYWAIT P0, [R5+URZ], R0 ;  /* 0x00000000050075a7 */ /* 0x000e24000800017f */
[----:B0-----:R-:W-:Y:S05]  /*1af90*/  @!P0 BRA `(.L_x_565) ;  /* 0x0000000000e88947 */ /* 0x001fea0003800000 */
.L_x_576:
[----:B0-----:R-:W-:-:S05]  /*1afa0*/  VIADD R0, R6, 0x1 ;  /* 0x0000000106007836 */ /* 0x001fca0000000000 */
[----:B------:R-:W-:-:S04]  /*1afb0*/  ISETP.NE.AND P0, PT, R0, 0x4, PT ;  /* 0x000000040000780c */ /* 0x000fc80003f05270 */
[----:B------:R-:W-:Y:S02]  /*1afc0*/  SEL R2, RZ, 0x1, P0 ;  /* 0x00000001ff027807 */ /* 0x000fe40000000000 */
[----:B------:R-:W-:Y:S02]  /*1afd0*/  SEL R4, R0, RZ, P0 ;  /* 0x000000ff00047207 */ /* 0x000fe40000000000 */
[----:B------:R-:W-:-:S03]  /*1afe0*/  LOP3.LUT R7, R7, R2, RZ, 0x3c, !PT ;  /* 0x0000000207077212 */ /* 0x000fc600078e3cff */
[----:B------:R-:W-:Y:S01]  /*1aff0*/  IMAD R5, R4, 0x8, R3 ;  /* 0x0000000804057824 */ /* 0x000fe200078e0203 */
[----:B------:R-:W-:-:S04]  /*1b000*/  SHF.L.U32 R0, R7, 0x1f, RZ ;  /* 0x0000001f07007819 */ /* 0x000fc800000006ff */
[----:B------:R-:W0:Y:S02]  /*1b010*/  SYNCS.PHASECHK.TRANS64.TRYWAIT P0, [R5+URZ], R0 ;  /* 0x00000000050075a7 */ /* 0x000e24000800017f */
[----:B0-----:R-:W-:Y:S05]  /*1b020*/  @!P0 BRA `(.L_x_566) ;  /* 0x0000000000d88947 */ /* 0x001fea0003800000 */
.L_x_577:
[----:B0-----:R-:W-:-:S05]  /*1b030*/  VIADD R0, R4, 0x1 ;  /* 0x0000000104007836 */ /* 0x001fca0000000000 */
[----:B------:R-:W-:-:S04]  /*1b040*/  ISETP.NE.AND P0, PT, R0, 0x4, PT ;  /* 0x000000040000780c */ /* 0x000fc80003f05270 */
[----:B------:R-:W-:Y:S02]  /*1b050*/  SEL R2, RZ, 0x1, P0 ;  /* 0x00000001ff027807 */ /* 0x000fe40000000000 */
[----:B------:R-:W-:Y:S02]  /*1b060*/  SEL R0, R0, RZ, P0 ;  /* 0x000000ff00007207 */ /* 0x000fe40000000000 */
[----:B------:R-:W-:-:S03]  /*1b070*/  LOP3.LUT R2, R7, R2, RZ, 0x3c, !PT ;  /* 0x0000000207027212 */ /* 0x000fc600078e3cff */
[----:B------:R-:W-:Y:S01]  /*1b080*/  IMAD R3, R0, 0x8, R3 ;  /* 0x0000000800037824 */ /* 0x000fe200078e0203 */
[----:B------:R-:W-:-:S07]  /*1b090*/  SHF.L.U32 R0, R2, 0x1f, RZ ;  /* 0x0000001f02007819 */ /* 0x000fce00000006ff */
.L_x_567:
[----:B0-----:R0:W1:Y:S02]  /*1b0a0*/  SYNCS.PHASECHK.TRANS64.TRYWAIT P0, [R3+URZ], R0 ;  /* 0x00000000030075a7 */ /* 0x001064000800017f */
[----:B-1----:R-:W-:Y:S05]  /*1b0b0*/  @!P0 NANOSLEEP.SYNCS 0x989680 ;  /* 0x009896800000895d */ /* 0x002fea0003900000 */
[----:B------:R-:W1:Y:S02]  /*1b0c0*/  @!P0 SYNCS.PHASECHK.TRANS64 P0, [R3+URZ], R0 ;  /* 0x00000000030085a7 */ /* 0x000e64000800007f */
[----:B-1----:R-:W-:Y:S05]  /*1b0d0*/  @!P0 BRA `(.L_x_567) ;  /* 0xfffffffc00f08947 */ /* 0x002fea000383ffff */
.L_x_562:
[----:B------:R-:W-:Y:S05]  /*1b0e0*/  BSYNC B0 ;  /* 0x0000000000007941 */ /* 0x000fea0003800000 */
.L_x_561:
[----:B------:R-:W-:Y:S05]  /*1b0f0*/  EXIT ;  /* 0x000000000000794d */ /* 0x000fea0003800000 */
.L_x_21:
[----:B-1----:R1:W2:Y:S02]  /*1b100*/  SYNCS.PHASECHK.TRANS64.TRYWAIT P1, [R4+URZ], R3 ;  /* 0x00000003040075a7 */ /* 0x0022a4000802017f */
[----:B--2---:R-:W-:Y:S05]  /*1b110*/  @!P1 NANOSLEEP.SYNCS 0x989680 ;  /* 0x009896800000995d */ /* 0x004fea0003900000 */
[----:B------:R-:W2:Y:S02]  /*1b120*/  @!P1 SYNCS.PHASECHK.TRANS64 P1, [R4+URZ], R3 ;  /* 0x00000003040095a7 */ /* 0x000ea4000802007f */
[----:B--2---:R-:W-:Y:S05]  /*1b130*/  @!P1 BRA `(.L_x_21) ;  /* 0xfffffffc00f09947 */ /* 0x004fea000383ffff */
[----:B------:R-:W-:Y:S05]  /*1b140*/  BRA `(.L_x_20) ;  /* 0xfffffe64006c7947 */ /* 0x000fea000383ffff */
.L_x_26:
[----:B-1----:R1:W2:Y:S02]  /*1b150*/  SYNCS.PHASECHK.TRANS64.TRYWAIT P1, [R4+URZ], R5 ;  /* 0x00000005040075a7 */ /* 0x0022a4000802017f */
[----:B--2---:R-:W-:Y:S05]  /*1b160*/  @!P1 NANOSLEEP.SYNCS 0x989680 ;  /* 0x009896800000995d */ /* 0x004fea0003900000 */
[----:B------:R-:W2:Y:S02]  /*1b170*/  @!P1 SYNCS.PHASECHK.TRANS64 P1, [R4+URZ], R5 ;  /* 0x00000005040095a7 */ /* 0x000ea4000802007f */
[----:B--2---:R-:W-:Y:S05]  /*1b180*/  @!P1 BRA `(.L_x_26) ;  /* 0xfffffffc00f09947 */ /* 0x004fea000383ffff */
[----:B------:R-:W-:Y:S05]  /*1b190*/  BRA `(.L_x_25) ;  /* 0xfffffe9800fc7947 */ /* 0x000fea000383ffff */
.L_x_549:
[----:B------:R-:W-:Y:S01]  /*1b1a0*/  BSSY B1, `(.L_x_568) ;  /* 0x0000006000017945 */ /* 0x000fe20003800000 */
[----:B------:R-:W-:-:S07]  /*1b1b0*/  IMAD.MOV.U32 R15, RZ, RZ, -0x1 ;  /* 0xffffffffff0f7424 */ /* 0x000fce00078e00ff */
[----:B------:R-:W-:Y:S05]  /*1b1c0*/  WARPSYNC.COLLECTIVE R15, `(.L_x_569) ;  /* 0x000000000f0c7348 */ /* 0x000fea0003c00000 */
[----:B------:R-:W-:Y:S02]  /*1b1d0*/  ELECT P6, UR62, PT ;  /* 0x00000000003e782f */ /* 0x000fe400038c0000 */
[----:B------:R-:W-:Y:S01]  /*1b1e0*/  MOV R14, UR62 ;  /* 0x0000003e000e7c02 */ /* 0x000fe20008000f00 */
[----:B------:R-:W-:Y:S10]  /*1b1f0*/  ENDCOLLECTIVE ;  /* 0x000000000000791b */ /* 0x000ff40003800000 */
.L_x_569:
[----:B------:R-:W-:Y:S05]  /*1b200*/  BSYNC B1 ;  /* 0x0000000000017941 */ /* 0x000fea0003800000 */
.L_x_568:
[----:B------:R-:W-:Y:S05]  /*1b210*/  BRA `(.L_x_570) ;  /* 0xfffffff000107947 */ /* 0x000fea000383ffff */
.L_x_552:
[----:B0-----:R0:W1:Y:S02]  /*1b220*/  SYNCS.PHASECHK.TRANS64.TRYWAIT P0, [R15+URZ+0x20], R14 ;  /* 0x0000200e0f0075a7 */ /* 0x001064000800017f */
[----:B-1----:R-:W-:Y:S05]  /*1b230*/  @!P0 NANOSLEEP.SYNCS 0x989680 ;  /* 0x009896800000895d */ /* 0x002fea0003900000 */
[----:B------:R-:W1:Y:S02]  /*1b240*/  @!P0 SYNCS.PHASECHK.TRANS64 P0, [R15+URZ+0x20], R14 ;  /* 0x0000200e0f0085a7 */ /* 0x000e64000800007f */
[----:B-1----:R-:W-:Y:S05]  /*1b250*/  @!P0 BRA `(.L_x_552) ;  /* 0xfffffffc00f08947 */ /* 0x002fea000383ffff */
[----:B------:R-:W-:Y:S05]  /*1b260*/  BRA `(.L_x_571) ;  /* 0xfffffff000407947 */ /* 0x000fea000383ffff */
.L_x_560:
[----:B------:R-:W-:Y:S01]  /*1b270*/  BSSY B0, `(.L_x_572) ;  /* 0x0000006000007945 */ /* 0x000fe20003800000 */
[----:B------:R-:W-:-:S07]  /*1b280*/  IMAD.MOV.U32 R15, RZ, RZ, -0x1 ;  /* 0xffffffffff0f7424 */ /* 0x000fce00078e00ff */
[----:B------:R-:W-:Y:S05]  /*1b290*/  WARPSYNC.COLLECTIVE R15, `(.L_x_573) ;  /* 0x000000000f0c7348 */ /* 0x000fea0003c00000 */
[----:B------:R-:W-:Y:S02]  /*1b2a0*/  ELECT P6, UR62, PT ;  /* 0x00000000003e782f */ /* 0x000fe400038c0000 */
[----:B------:R-:W-:Y:S01]  /*1b2b0*/  MOV R14, UR62 ;  /* 0x0000003e000e7c02 */ /* 0x000fe20008000f00 */
[----:B------:R-:W-:Y:S10]  /*1b2c0*/  ENDCOLLECTIVE ;  /* 0x000000000000791b */ /* 0x000ff40003800000 */
.L_x_573:
[----:B------:R-:W-:Y:S05]  /*1b2d0*/  BSYNC B0 ;  /* 0x0000000000007941 */ /* 0x000fea0003800000 */
.L_x_572:
[----:B------:R-:W-:Y:S05]  /*1b2e0*/  BRA `(.L_x_574) ;  /* 0xfffffff800cc7947 */ /* 0x000fea000383ffff */
.L_x_564:
[----:B0-----:R0:W1:Y:S02]  /*1b2f0*/  SYNCS.PHASECHK.TRANS64.TRYWAIT P0, [R5+URZ], R0 ;  /* 0x00000000050075a7 */ /* 0x001064000800017f */
[----:B-1----:R-:W-:Y:S05]  /*1b300*/  @!P0 NANOSLEEP.SYNCS 0x989680 ;  /* 0x009896800000895d */ /* 0x002fea0003900000 */
[----:B------:R-:W1:Y:S02]  /*1b310*/  @!P0 SYNCS.PHASECHK.TRANS64 P0, [R5+URZ], R0 ;  /* 0x00000000050085a7 */ /* 0x000e64000800007f */
[----:B-1----:R-:W-:Y:S05]  /*1b320*/  @!P0 BRA `(.L_x_564) ;  /* 0xfffffffc00f08947 */ /* 0x002fea000383ffff */
[----:B------:R-:W-:Y:S05]  /*1b330*/  BRA `(.L_x_575) ;  /* 0xfffffff800f47947 */ /* 0x000fea000383ffff */
.L_x_565:
[----:B0-----:R0:W1:Y:S02]  /*1b340*/  SYNCS.PHASECHK.TRANS64.TRYWAIT P0, [R5+URZ], R0 ;  /* 0x00000000050075a7 */ /* 0x001064000800017f */
[----:B-1----:R-:W-:Y:S05]  /*1b350*/  @!P0 NANOSLEEP.SYNCS 0x989680 ;  /* 0x009896800000895d */ /* 0x002fea0003900000 */
[----:B------:R-:W1:Y:S02]  /*1b360*/  @!P0 SYNCS.PHASECHK.TRANS64 P0, [R5+URZ], R0 ;  /* 0x00000000050085a7 */ /* 0x000e64000800007f */
[----:B-1----:R-:W-:Y:S05]  /*1b370*/  @!P0 BRA `(.L_x_565) ;  /* 0xfffffffc00f08947 */ /* 0x002fea000383ffff */
[----:B------:R-:W-:Y:S05]  /*1b380*/  BRA `(.L_x_576) ;  /* 0xfffffffc00047947 */ /* 0x000fea000383ffff */
.L_x_566:
[----:B0-----:R0:W1:Y:S02]  /*1b390*/  SYNCS.PHASECHK.TRANS64.TRYWAIT P0, [R5+URZ], R0 ;  /* 0x00000000050075a7 */ /* 0x001064000800017f */
[----:B-1----:R-:W-:Y:S05]  /*1b3a0*/  @!P0 NANOSLEEP.SYNCS 0x989680 ;  /* 0x009896800000895d */ /* 0x002fea0003900000 */
[----:B------:R-:W1:Y:S02]  /*1b3b0*/  @!P0 SYNCS.PHASECHK.TRANS64 P0, [R5+URZ], R0 ;  /* 0x00000000050085a7 */ /* 0x000e64000800007f */
[----:B-1----:R-:W-:Y:S05]  /*1b3c0*/  @!P0 BRA `(.L_x_566) ;  /* 0xfffffffc00f08947 */ /* 0x002fea000383ffff */
[----:B------:R-:W-:Y:S05]  /*1b3d0*/  BRA `(.L_x_577) ;  /* 0xfffffffc00147947 */ /* 0x000fea000383ffff */
.L_x_578:
[----:B------:R-:W-:-:S00]  /*1b3e0*/  BRA `(.L_x_578) ;  /* 0xfffffffc00fc7947 */ /* 0x000fc0000383ffff */
[----:B------:R-:W-:-:S00]  /*1b3f0*/  NOP ;  /* 0x0000000000007918 */ /* 0x000fc00000000000 */
        /* <DEDUP_REMOVED lines=8> */
.L_x_579:


//--------------------- .nv.global.init           --------------------------
	.section	.nv.global.init,"aw",@progbits
.nv.global.init:
	.type		$str$22,@object
	.size		$str$22,($str$23 - $str$22)
$str$22:
        /*0000*/ 	.byte	0x6b, 0x5f, 0x74, 0x69, 0x6c, 0x65, 0x5f, 0x63, 0x6f, 0x75, 0x6e, 0x74, 0x20, 0x3e, 0x3d, 0x20
        /*0010*/ 	.byte	0x31, 0x00
	.type		$str$23,@object
	.size		$str$23,(__unnamed_1 - $str$23)
$str$23:
        /*0012*/ 	.byte	0x2f, 0x74, 0x6d, 0x70, 0x2f, 0x63, 0x75, 0x74, 0x6c, 0x61, 0x73, 0x73, 0x5f, 0x73, 0x77, 0x65
        /*0022*/ 	.byte	0x65, 0x70, 0x5f, 0x73, 0x72, 0x63, 0x2f, 0x69, 0x6e, 0x63, 0x6c, 0x75, 0x64, 0x65, 0x2f, 0x63
        /*0032*/ 	.byte	0x75, 0x74, 0x6c, 0x61, 0x73, 0x73, 0x2f, 0x67, 0x65, 0x6d, 0x6d, 0x2f, 0x63, 0x6f, 0x6c, 0x6c
        /*0042*/ 	.byte	0x65, 0x63, 0x74, 0x69, 0x76, 0x65, 0x2f, 0x73, 0x6d, 0x39, 0x30, 0x5f, 0x6d, 0x6d, 0x61, 0x5f
        /*0052*/ 	.byte	0x74, 0x6d, 0x61, 0x5f, 0x67, 0x6d, 0x6d, 0x61, 0x5f, 0x73, 0x73, 0x5f, 0x77, 0x61, 0x72, 0x70
        /*0062*/ 	.byte	0x73, 0x70, 0x65, 0x63, 0x69, 0x61, 0x6c, 0x69, 0x7a, 0x65, 0x64, 0x2e, 0x68, 0x70, 0x70, 0x00
	.type		__unnamed_1,@object
	.size		__unnamed_1,(.L_0 - __unnamed_1)
__unnamed_1:
        /* <DEDUP_REMOVED lines=179> */
.L_0:


//--------------------- .nv.shared._ZN7cutlass13device_kernelINS_4gemm6kernel13GemmUniversalIN4cute5tupleIJiiiiEEENS1_10collective13CollectiveMmaINS1_34MainloopSm90TmaGmmaWarpSpecializedILi4ENS5_IJNS4_1CILi2EEENSA_ILi1EEESC_EEENS1_35KernelTmaWarpSpecializedCooperativeEEENS5_IJNSA_ILi256EEESG_NSA_ILi32EEEEEENS_10tfloat32_tENS5_IJlSC_lEEESJ_SK_NS4_8TiledMMAINS4_8MMA_AtomIJNS4_4SM904GMMA30MMA_64x256x8_F32TF32TF32_SS_TNILNSO_7ScaleInE1ELSQ_1EEEEEENS4_6LayoutISD_NS5_IJSC_NSA_ILi0EEESU_EEEEENS5_IJNS4_10UnderscoreESX_SX_EEEEENS4_13SM90_TMA_LOADENS4_14ComposedLayoutINS4_7SwizzleILi3ELi4ELi3EEENS4_18smem_ptr_flag_bitsILi32EEENST_INS5_IJNSA_ILi8EEESH_EEENS5_IJSH_SC_EEEEEEEvNS4_8identityENS4_23SM90_TMA_LOAD_MULTICASTES1A_vS1B_EENS_8epilogue10collective6detail29Sm90TmaWarpSpecializedAdapterINS1F_15DefaultEpilogueISJ_SK_SK_NS1E_6thread17LinearCombinationISJ_Li1EffLNS1J_9ScaleType4KindE0ELNS_15FloatRoundStyleE2ESJ_EENS1_15EpilogueDefaultEEEEEvvEEEEvNT_6ParamsE --------------------------
	.section	.nv.shared._ZN7cutlass13device_kernelINS_4gemm6kernel13GemmUniversalIN4cute5tupleIJiiiiEEENS1_10collective13CollectiveMmaINS1_34MainloopSm90TmaGmmaWarpSpecializedILi4ENS5_IJNS4_1CILi2EEENSA_ILi1EEESC_EEENS1_35KernelTmaWarpSpecializedCooperativeEEENS5_IJNSA_ILi256EEESG_NSA_ILi32EEEEEENS_10tfloat32_tENS5_IJlSC_lEEESJ_SK_NS4_8TiledMMAINS4_8MMA_AtomIJNS4_4SM904GMMA30MMA_64x256x8_F32TF32TF32_SS_TNILNSO_7ScaleInE1ELSQ_1EEEEEENS4_6LayoutISD_NS5_IJSC_NSA_ILi0EEESU_EEEEENS5_IJNS4_10UnderscoreESX_SX_EEEEENS4_13SM90_TMA_LOADENS4_14ComposedLayoutINS4_7SwizzleILi3ELi4ELi3EEENS4_18smem_ptr_flag_bitsILi32EEENST_INS5_IJNSA_ILi8EEESH_EEENS5_IJSH_SC_EEEEEEEvNS4_8identityENS4_23SM90_TMA_LOAD_MULTICASTES1A_vS1B_EENS_8epilogue10collective6detail29Sm90TmaWarpSpecializedAdapterINS1F_15DefaultEpilogueISJ_SK_SK_NS1E_6thread17LinearCombinationISJ_Li1EffLNS1J_9ScaleType4KindE0ELNS_15FloatRoundStyleE2ESJ_EENS1_15EpilogueDefaultEEEEEvvEEEEvNT_6ParamsE,"aw",@nobits
	.sectionflags	@""
	.align	16
	.zero		1024


//--------------------- .nv.shared.reserved.0     --------------------------
	.section	.nv.shared.reserved.0,"aw",@nobits
	.weak		__nv_reservedSMEM_offset_0_alias
	.size		__nv_reservedSMEM_offset_0_alias, 0, 0
	.other		__nv_reservedSMEM_offset_0_alias,@"STO_CUDA_RESERVED_SHARED STV_DEFAULT"
__nv_reservedSMEM_offset_0_alias:
	.zero		0


//--------------------- .nv.global                --------------------------
	.section	.nv.global,"aw",@nobits
.nv.global:
	.type		_ZN39_INTERNAL_ff07ea87_4_k_cu_38a594c8_68814cute1_E,@object
	.size		_ZN39_INTERNAL_ff07ea87_4_k_cu_38a594c8_68814cute1_E,(_ZN39_INTERNAL_ff07ea87_4_k_cu_38a594c8_68814cuda3std3__45__cpo6cbeginE - _ZN39_INTERNAL_ff07ea87_4_k_cu_38a594c8_68814cute1_E)
_ZN39_INTERNAL_ff07ea87_4_k_cu_38a594c8_68814cute1_E:
	.zero		1
	.type		_ZN39_INTERNAL_ff07ea87_4_k_cu_38a594c8_68814cuda3std3__45__cpo6cbeginE,@object
	.size		_ZN39_INTERNAL_ff07ea87_4_k_cu_38a594c8_68814cuda3std3__45__cpo6cbeginE,(_ZN39_INTERNAL_ff07ea87_4_k_cu_38a594c8_68814cuda3std3__48in_placeE - _ZN39_INTERNAL_ff07ea87_4_k_cu_38a594c8_68814cuda3std3__45__cpo6cbeginE)
_ZN39_INTERNAL_ff07ea87_4_k_cu_38a594c8_68814cuda3std3__45__cpo6cbeginE:
	.zero		1
	.type		_ZN39_INTERNAL_ff07ea87_4_k_cu_38a594c8_68814cuda3std3__48in_placeE,@object
	.size		_ZN39_INTERNAL_ff07ea87_4_k_cu_38a594c8_68814cuda3std3__48in_placeE,(_ZN39_INTERNAL_ff07ea87_4_k_cu_38a594c8_68814cuda3std6ranges3__45__cpo9iter_moveE - _ZN39_INTERNAL_ff07ea87_4_k_cu_38a594c8_68814cuda3std3__48in_placeE)
_ZN39_INTERNAL_ff07ea87_4_k_cu_38a594c8_68814cuda3std3__48in_placeE:
	.zero		1
	.type		_ZN39_INTERNAL_ff07ea87_4_k_cu_38a594c8_68814cuda3std6ranges3__45__cpo9iter_moveE,@object
	.size		_ZN39_INTERNAL_ff07ea87_4_k_cu_38a594c8_68814cuda3std6ranges3__45__cpo9iter_moveE,(_ZN39_INTERNAL_ff07ea87_4_k_cu_38a594c8_68814cuda3std3__45__cpo5beginE - _ZN39_INTERNAL_ff07ea87_4_k_cu_38a594c8_68814cuda3std6ranges3__45__cpo9iter_moveE)
_ZN39_INTERNAL_ff07ea87_4_k_cu_38a594c8_68814cuda3std6ranges3__45__cpo9iter_moveE:
	.zero		1
	.type		_ZN39_INTERNAL_ff07ea87_4_k_cu_38a594c8_68814cuda3std3__45__cpo5beginE,@object
	.size		_ZN39_INTERNAL_ff07ea87_4_k_cu_38a594c8_68814cuda3std3__45__cpo5beginE,(_ZN39_INTERNAL_ff07ea87_4_k_cu_38a594c8_68814cuda3std3__441_GLOBAL__N__ff07ea87_4_k_cu_38a594c8_68816ignoreE - _ZN39_INTERNAL_ff07ea87_4_k_cu_38a594c8_68814cuda3std3__45__cpo5beginE)
_ZN39_INTERNAL_ff07ea87_4_k_cu_38a594c8_68814cuda3std3__45__cpo5beginE:
	.zero		1
	.type		_ZN39_INTERNAL_ff07ea87_4_k_cu_38a594c8_68814cuda3std3__441_GLOBAL__N__ff07ea87_4_k_cu_38a594c8_68816ignoreE,@object
	.size		_ZN39_INTERNAL_ff07ea87_4_k_cu_38a594c8_68814cuda3std3__441_GLOBAL__N__ff07ea87_4_k_cu_38a594c8_68816ignoreE,(_ZN39_INTERNAL_ff07ea87_4_k_cu_38a594c8_68814cute7productE - _ZN39_INTERNAL_ff07ea87_4_k_cu_38a594c8_68814cuda3std3__441_GLOBAL__N__ff07ea87_4_k_cu_38a594c8_68816ignoreE)
_ZN39_INTERNAL_ff07ea87_4_k_cu_38a594c8_68814cuda3std3__441_GLOBAL__N__ff07ea87_4_k_cu_38a594c8_68816ignoreE:
	.zero		1
	.type		_ZN39_INTERNAL_ff07ea87_4_k_cu_38a594c8_68814cute7productE,@object
	.size		_ZN39_INTERNAL_ff07ea87_4_k_cu_38a594c8_68814cute7productE,(_ZN39_INTERNAL_ff07ea87_4_k_cu_38a594c8_68814cuda3std3__45__cpo3endE - _ZN39_INTERNAL_ff07ea87_4_k_cu_38a594c8_68814cute7productE)
_ZN39_INTERNAL_ff07ea87_4_k_cu_38a594c8_68814cute7productE:
	.zero		1
	.type		_ZN39_INTERNAL_ff07ea87_4_k_cu_38a594c8_68814cuda3std3__45__cpo3endE,@object
	.size		_ZN39_INTERNAL_ff07ea87_4_k_cu_38a594c8_68814cuda3std3__45__cpo3endE,(_ZN39_INTERNAL_ff07ea87_4_k_cu_38a594c8_68814cuda3std3__419piecewise_constructE - _ZN39_INTERNAL_ff07ea87_4_k_cu_38a594c8_68814cuda3std3__45__cpo3endE)
_ZN39_INTERNAL_ff07ea87_4_k_cu_38a594c8_68814cuda3std3__45__cpo3endE:
	.zero		1
	.type		_ZN39_INTERNAL_ff07ea87_4_k_cu_38a594c8_68814cuda3std3__419piecewise_constructE,@object
	.size		_ZN39_INTERNAL_ff07ea87_4_k_cu_38a594c8_68814cuda3std3__419piecewise_constructE,(_ZN39_INTERNAL_ff07ea87_4_k_cu_38a594c8_68814cuda3std3__45__cpo4cendE - _ZN39_INTERNAL_ff07ea87_4_k_cu_38a594c8_68814cuda3std3__419piecewise_constructE)
_ZN39_INTERNAL_ff07ea87_4_k_cu_38a594c8_68814cuda3std3__419piecewise_constructE:
	.zero		1
	.type		_ZN39_INTERNAL_ff07ea87_4_k_cu_38a594c8_68814cuda3std3__45__cpo4cendE,@object
	.size		_ZN39_INTERNAL_ff07ea87_4_k_cu_38a594c8_68814cuda3std3__45__cpo4cendE,(_ZN39_INTERNAL_ff07ea87_4_k_cu_38a594c8_68814cuda3std6ranges3__45__cpo4swapE - _ZN39_INTERNAL_ff07ea87_4_k_cu_38a594c8_68814cuda3std3__45__cpo4cendE)
_ZN39_INTERNAL_ff07ea87_4_k_cu_38a594c8_68814cuda3std3__45__cpo4cendE:
	.zero		1
	.type		_ZN39_INTERNAL_ff07ea87_4_k_cu_38a594c8_68814cuda3std6ranges3__45__cpo4swapE,@object
	.size		_ZN39_INTERNAL_ff07ea87_4_k_cu_38a594c8_68814cuda3std6ranges3__45__cpo4swapE,(.L_8 - _ZN39_INTERNAL_ff07ea87_4_k_cu_38a594c8_68814cuda3std6ranges3__45__cpo4swapE)
_ZN39_INTERNAL_ff07ea87_4_k_cu_38a594c8_68814cuda3std6ranges3__45__cpo4swapE:
	.zero		1
.L_8:


//--------------------- .nv.constant0._ZN7cutlass13device_kernelINS_4gemm6kernel13GemmUniversalIN4cute5tupleIJiiiiEEENS1_10collective13CollectiveMmaINS1_34MainloopSm90TmaGmmaWarpSpecializedILi4ENS5_IJNS4_1CILi2EEENSA_ILi1EEESC_EEENS1_35KernelTmaWarpSpecializedCooperativeEEENS5_IJNSA_ILi256EEESG_NSA_ILi32EEEEEENS_10tfloat32_tENS5_IJlSC_lEEESJ_SK_NS4_8TiledMMAINS4_8MMA_AtomIJNS4_4SM904GMMA30MMA_64x256x8_F32TF32TF32_SS_TNILNSO_7ScaleInE1ELSQ_1EEEEEENS4_6LayoutISD_NS5_IJSC_NSA_ILi0EEESU_EEEEENS5_IJNS4_10UnderscoreESX_SX_EEEEENS4_13SM90_TMA_LOADENS4_14ComposedLayoutINS4_7SwizzleILi3ELi4ELi3EEENS4_18smem_ptr_flag_bitsILi32EEENST_INS5_IJNSA_ILi8EEESH_EEENS5_IJSH_SC_EEEEEEEvNS4_8identityENS4_23SM90_TMA_LOAD_MULTICASTES1A_vS1B_EENS_8epilogue10collective6detail29Sm90TmaWarpSpecializedAdapterINS1F_15DefaultEpilogueISJ_SK_SK_NS1E_6thread17LinearCombinationISJ_Li1EffLNS1J_9ScaleType4KindE0ELNS_15FloatRoundStyleE2ESJ_EENS1_15EpilogueDefaultEEEEEvvEEEEvNT_6ParamsE --------------------------
	.section	.nv.constant0._ZN7cutlass13device_kernelINS_4gemm6kernel13GemmUniversalIN4cute5tupleIJiiiiEEENS1_10collective13CollectiveMmaINS1_34MainloopSm90TmaGmmaWarpSpecializedILi4ENS5_IJNS4_1CILi2EEENSA_ILi1EEESC_EEENS1_35KernelTmaWarpSpecializedCooperativeEEENS5_IJNSA_ILi256EEESG_NSA_ILi32EEEEEENS_10tfloat32_tENS5_IJlSC_lEEESJ_SK_NS4_8TiledMMAINS4_8MMA_AtomIJNS4_4SM904GMMA30MMA_64x256x8_F32TF32TF32_SS_TNILNSO_7ScaleInE1ELSQ_1EEEEEENS4_6LayoutISD_NS5_IJSC_NSA_ILi0EEESU_EEEEENS5_IJNS4_10UnderscoreESX_SX_EEEEENS4_13SM90_TMA_LOADENS4_14ComposedLayoutINS4_7SwizzleILi3ELi4ELi3EEENS4_18smem_ptr_flag_bitsILi32EEENST_INS5_IJNSA_ILi8EEESH_EEENS5_IJSH_SC_EEEEEEEvNS4_8identityENS4_23SM90_TMA_LOAD_MULTICASTES1A_vS1B_EENS_8epilogue10collective6detail29Sm90TmaWarpSpecializedAdapterINS1F_15DefaultEpilogueISJ_SK_SK_NS1E_6thread17LinearCombinationISJ_Li1EffLNS1J_9ScaleType4KindE0ELNS_15FloatRoundStyleE2ESJ_EENS1_15EpilogueDefaultEEEEEvvEEEEvNT_6ParamsE,"a",@progbits
	.sectionflags	@""
	.align	4
.nv.constant0._ZN7cutlass13device_kernelINS_4gemm6kernel13GemmUniversalIN4cute5tupleIJiiiiEEENS1_10collective13CollectiveMmaINS1_34MainloopSm90TmaGmmaWarpSpecializedILi4ENS5_IJNS4_1CILi2EEENSA_ILi1EEESC_EEENS1_35KernelTmaWarpSpecializedCooperativeEEENS5_IJNSA_ILi256EEESG_NSA_ILi32EEEEEENS_10tfloat32_tENS5_IJlSC_lEEESJ_SK_NS4_8TiledMMAINS4_8MMA_AtomIJNS4_4SM904GMMA30MMA_64x256x8_F32TF32TF32_SS_TNILNSO_7ScaleInE1ELSQ_1EEEEEENS4_6LayoutISD_NS5_IJSC_NSA_ILi0EEESU_EEEEENS5_IJNS4_10UnderscoreESX_SX_EEEEENS4_13SM90_TMA_LOADENS4_14ComposedLayoutINS4_7SwizzleILi3ELi4ELi3EEENS4_18smem_ptr_flag_bitsILi32EEENST_INS5_IJNSA_ILi8EEESH_EEENS5_IJSH_SC_EEEEEEEvNS4_8identityENS4_23SM90_TMA_LOAD_MULTICASTES1A_vS1B_EENS_8epilogue10collective6detail29Sm90TmaWarpSpecializedAdapterINS1F_15DefaultEpilogueISJ_SK_SK_NS1E_6thread17LinearCombinationISJ_Li1EffLNS1J_9ScaleType4KindE0ELNS_15FloatRoundStyleE2ESJ_EENS1_15EpilogueDefaultEEEEEvvEEEEvNT_6ParamsE:
	.zero		1664


//--------------------- SYMBOLS --------------------------

	.type		.nv.reservedSmem.offset0,@object
	.size		.nv.reservedSmem.offset0,0x4
	.type		__assertfail,@function
